//
// Generated by NVIDIA NVVM Compiler
//
// Compiler Build ID: CL-36424714
// Cuda compilation tools, release 13.0, V13.0.88
// Based on NVVM 20.0.0
//

.version 9.0
.target sm_100
.address_size 64

	// .globl	my_kernel_kernel0
// _ZZ17my_kernel_kernel0E18PaddedInput_shared has been demoted
// _ZZ17my_kernel_kernel0E18placeholder_shared has been demoted

.visible .entry my_kernel_kernel0(
	.param .u64 .ptr .align 1 my_kernel_kernel0_param_0,
	.param .u64 .ptr .align 1 my_kernel_kernel0_param_1,
	.param .u64 .ptr .align 1 my_kernel_kernel0_param_2,
	.param .u64 .ptr .align 1 my_kernel_kernel0_param_3
)
{
	.local .align 16 .b8 	__local_depot0[1024];
	.reg .b64 	%SP;
	.reg .b64 	%SPL;
	.reg .pred 	%p<7>;
	.reg .b16 	%rs<77>;
	.reg .b32 	%r<184>;
	.reg .b32 	%f<635>;
	.reg .b64 	%rd<98>;
	// demoted variable
	.shared .align 4 .b8 _ZZ17my_kernel_kernel0E18PaddedInput_shared[12288];
	// demoted variable
	.shared .align 4 .b8 _ZZ17my_kernel_kernel0E18placeholder_shared[192];
	mov.u64 	%SPL, __local_depot0;
	add.u64 	%rd1, %SPL, 0;
	add.s64 	%rd97, %rd1, 512;
	mov.f32 	%f9, 0f00000000;
	st.local.v4.f32 	[%rd1], {%f9, %f9, %f9, %f9};
	st.local.v4.f32 	[%rd1+128], {%f9, %f9, %f9, %f9};
	st.local.v4.f32 	[%rd1+256], {%f9, %f9, %f9, %f9};
	st.local.v4.f32 	[%rd1+384], {%f9, %f9, %f9, %f9};
	st.local.v4.f32 	[%rd1+512], {%f9, %f9, %f9, %f9};
	st.local.v4.f32 	[%rd1+640], {%f9, %f9, %f9, %f9};
	st.local.v4.f32 	[%rd1+768], {%f9, %f9, %f9, %f9};
	st.local.v4.f32 	[%rd1+896], {%f9, %f9, %f9, %f9};
	st.local.v4.f32 	[%rd1+16], {%f9, %f9, %f9, %f9};
	st.local.v4.f32 	[%rd1+144], {%f9, %f9, %f9, %f9};
	st.local.v4.f32 	[%rd1+272], {%f9, %f9, %f9, %f9};
	st.local.v4.f32 	[%rd1+400], {%f9, %f9, %f9, %f9};
	st.local.v4.f32 	[%rd1+528], {%f9, %f9, %f9, %f9};
	st.local.v4.f32 	[%rd1+656], {%f9, %f9, %f9, %f9};
	st.local.v4.f32 	[%rd1+784], {%f9, %f9, %f9, %f9};
	st.local.v4.f32 	[%rd1+912], {%f9, %f9, %f9, %f9};
	st.local.v4.f32 	[%rd1+32], {%f9, %f9, %f9, %f9};
	st.local.v4.f32 	[%rd1+160], {%f9, %f9, %f9, %f9};
	st.local.v4.f32 	[%rd1+288], {%f9, %f9, %f9, %f9};
	st.local.v4.f32 	[%rd1+416], {%f9, %f9, %f9, %f9};
	st.local.v4.f32 	[%rd1+544], {%f9, %f9, %f9, %f9};
	st.local.v4.f32 	[%rd1+672], {%f9, %f9, %f9, %f9};
	st.local.v4.f32 	[%rd1+800], {%f9, %f9, %f9, %f9};
	st.local.v4.f32 	[%rd1+928], {%f9, %f9, %f9, %f9};
	st.local.v4.f32 	[%rd1+48], {%f9, %f9, %f9, %f9};
	st.local.v4.f32 	[%rd1+176], {%f9, %f9, %f9, %f9};
	st.local.v4.f32 	[%rd1+304], {%f9, %f9, %f9, %f9};
	st.local.v4.f32 	[%rd1+432], {%f9, %f9, %f9, %f9};
	st.local.v4.f32 	[%rd1+560], {%f9, %f9, %f9, %f9};
	st.local.v4.f32 	[%rd1+688], {%f9, %f9, %f9, %f9};
	st.local.v4.f32 	[%rd1+816], {%f9, %f9, %f9, %f9};
	st.local.v4.f32 	[%rd1+944], {%f9, %f9, %f9, %f9};
	st.local.v4.f32 	[%rd1+64], {%f9, %f9, %f9, %f9};
	st.local.v4.f32 	[%rd1+192], {%f9, %f9, %f9, %f9};
	st.local.v4.f32 	[%rd1+320], {%f9, %f9, %f9, %f9};
	st.local.v4.f32 	[%rd1+448], {%f9, %f9, %f9, %f9};
	st.local.v4.f32 	[%rd1+576], {%f9, %f9, %f9, %f9};
	st.local.v4.f32 	[%rd1+704], {%f9, %f9, %f9, %f9};
	st.local.v4.f32 	[%rd1+832], {%f9, %f9, %f9, %f9};
	st.local.v4.f32 	[%rd1+960], {%f9, %f9, %f9, %f9};
	st.local.v4.f32 	[%rd1+80], {%f9, %f9, %f9, %f9};
	st.local.v4.f32 	[%rd1+208], {%f9, %f9, %f9, %f9};
	st.local.v4.f32 	[%rd1+336], {%f9, %f9, %f9, %f9};
	st.local.v4.f32 	[%rd1+464], {%f9, %f9, %f9, %f9};
	st.local.v4.f32 	[%rd1+592], {%f9, %f9, %f9, %f9};
	st.local.v4.f32 	[%rd1+720], {%f9, %f9, %f9, %f9};
	st.local.v4.f32 	[%rd1+848], {%f9, %f9, %f9, %f9};
	st.local.v4.f32 	[%rd1+976], {%f9, %f9, %f9, %f9};
	st.local.v4.f32 	[%rd1+96], {%f9, %f9, %f9, %f9};
	st.local.v4.f32 	[%rd1+224], {%f9, %f9, %f9, %f9};
	st.local.v4.f32 	[%rd1+352], {%f9, %f9, %f9, %f9};
	st.local.v4.f32 	[%rd1+480], {%f9, %f9, %f9, %f9};
	st.local.v4.f32 	[%rd1+608], {%f9, %f9, %f9, %f9};
	st.local.v4.f32 	[%rd1+736], {%f9, %f9, %f9, %f9};
	st.local.v4.f32 	[%rd1+864], {%f9, %f9, %f9, %f9};
	st.local.v4.f32 	[%rd1+992], {%f9, %f9, %f9, %f9};
	st.local.v4.f32 	[%rd1+112], {%f9, %f9, %f9, %f9};
	st.local.v4.f32 	[%rd1+240], {%f9, %f9, %f9, %f9};
	st.local.v4.f32 	[%rd1+368], {%f9, %f9, %f9, %f9};
	st.local.v4.f32 	[%rd1+496], {%f9, %f9, %f9, %f9};
	st.local.v4.f32 	[%rd1+624], {%f9, %f9, %f9, %f9};
	st.local.v4.f32 	[%rd1+752], {%f9, %f9, %f9, %f9};
	st.local.v4.f32 	[%rd1+880], {%f9, %f9, %f9, %f9};
	st.local.v4.f32 	[%rd1+1008], {%f9, %f9, %f9, %f9};
	mov.u32 	%r52, %tid.x;
	cvt.u16.u32 	%rs1, %r52;
	mul.hi.u16 	%rs2, %rs1, 21846;
	mul.wide.u16 	%r53, %rs2, 192;
	mul.lo.s16 	%rs3, %rs2, 3;
	sub.s16 	%rs4, %rs1, %rs3;
	cvt.u32.u16 	%r54, %rs4;
	or.b32  	%r1, %r53, %r54;
	add.s16 	%rs5, %rs1, 64;
	mul.hi.u16 	%rs6, %rs5, 21846;
	mul.wide.u16 	%r55, %rs6, 192;
	add.s16 	%rs7, %rs1, 1;
	mul.hi.u16 	%rs8, %rs7, 21846;
	mul.lo.s16 	%rs9, %rs8, 3;
	sub.s16 	%rs10, %rs7, %rs9;
	cvt.u32.u16 	%r56, %rs10;
	or.b32  	%r2, %r55, %r56;
	add.s16 	%rs11, %rs1, 128;
	mul.hi.u16 	%rs12, %rs11, 21846;
	mul.wide.u16 	%r57, %rs12, 192;
	add.s16 	%rs13, %rs1, 2;
	mul.hi.u16 	%rs14, %rs13, 21846;
	mul.lo.s16 	%rs15, %rs14, 3;
	sub.s16 	%rs16, %rs13, %rs15;
	cvt.u32.u16 	%r58, %rs16;
	or.b32  	%r3, %r57, %r58;
	add.s16 	%rs17, %rs1, 256;
	mul.hi.u16 	%rs18, %rs17, 21846;
	mul.wide.u16 	%r59, %rs18, 192;
	or.b32  	%r4, %r59, %r56;
	add.s16 	%rs19, %rs1, 320;
	mul.hi.u16 	%rs20, %rs19, 21846;
	mul.wide.u16 	%r60, %rs20, 192;
	or.b32  	%r5, %r60, %r58;
	add.s16 	%rs21, %rs1, 448;
	mul.hi.u16 	%rs22, %rs21, 21846;
	mul.wide.u16 	%r61, %rs22, 192;
	or.b32  	%r6, %r61, %r56;
	add.s16 	%rs23, %rs1, 512;
	mul.hi.u16 	%rs24, %rs23, 21846;
	mul.wide.u16 	%r62, %rs24, 192;
	or.b32  	%r7, %r62, %r58;
	add.s16 	%rs25, %rs1, 640;
	mul.hi.u16 	%rs26, %rs25, 21846;
	mul.wide.u16 	%r63, %rs26, 192;
	or.b32  	%r8, %r63, %r56;
	add.s16 	%rs27, %rs1, 704;
	mul.hi.u16 	%rs28, %rs27, 21846;
	mul.wide.u16 	%r64, %rs28, 192;
	or.b32  	%r9, %r64, %r58;
	add.s16 	%rs29, %rs1, 832;
	mul.hi.u16 	%rs30, %rs29, 21846;
	mul.wide.u16 	%r65, %rs30, 192;
	or.b32  	%r10, %r65, %r56;
	add.s16 	%rs31, %rs1, 896;
	mul.hi.u16 	%rs32, %rs31, 21846;
	mul.wide.u16 	%r66, %rs32, 192;
	or.b32  	%r11, %r66, %r58;
	or.b16  	%rs33, %rs1, 1024;
	mul.hi.u16 	%rs34, %rs33, 21846;
	mul.wide.u16 	%r67, %rs34, 192;
	or.b32  	%r12, %r67, %r56;
	add.s16 	%rs35, %rs1, 1088;
	mul.hi.u16 	%rs36, %rs35, 21846;
	mul.wide.u16 	%r68, %rs36, 192;
	or.b32  	%r13, %r68, %r58;
	add.s16 	%rs37, %rs1, 1216;
	mul.hi.u16 	%rs38, %rs37, 21846;
	mul.wide.u16 	%r69, %rs38, 192;
	or.b32  	%r14, %r69, %r56;
	add.s16 	%rs39, %rs1, 1280;
	mul.hi.u16 	%rs40, %rs39, 21846;
	mul.wide.u16 	%r70, %rs40, 192;
	or.b32  	%r15, %r70, %r58;
	add.s16 	%rs41, %rs1, 1408;
	mul.hi.u16 	%rs42, %rs41, 21846;
	mul.wide.u16 	%r71, %rs42, 192;
	or.b32  	%r16, %r71, %r56;
	add.s16 	%rs43, %rs1, 1472;
	mul.hi.u16 	%rs44, %rs43, 21846;
	mul.wide.u16 	%r72, %rs44, 192;
	or.b32  	%r17, %r72, %r58;
	add.s16 	%rs45, %rs1, 1600;
	mul.hi.u16 	%rs46, %rs45, 21846;
	mul.wide.u16 	%r73, %rs46, 192;
	or.b32  	%r18, %r73, %r56;
	add.s16 	%rs47, %rs1, 1664;
	mul.hi.u16 	%rs48, %rs47, 21846;
	mul.wide.u16 	%r74, %rs48, 192;
	or.b32  	%r19, %r74, %r58;
	add.s16 	%rs49, %rs1, 1792;
	mul.hi.u16 	%rs50, %rs49, 21846;
	mul.wide.u16 	%r75, %rs50, 192;
	or.b32  	%r20, %r75, %r56;
	add.s16 	%rs51, %rs1, 1856;
	mul.hi.u16 	%rs52, %rs51, 21846;
	mul.wide.u16 	%r76, %rs52, 192;
	or.b32  	%r21, %r76, %r58;
	add.s16 	%rs53, %rs1, 1984;
	mul.hi.u16 	%rs54, %rs53, 21846;
	mul.wide.u16 	%r77, %rs54, 192;
	or.b32  	%r22, %r77, %r56;
	or.b16  	%rs55, %rs1, 2048;
	mul.hi.u16 	%rs56, %rs55, 21846;
	mul.wide.u16 	%r78, %rs56, 192;
	or.b32  	%r23, %r78, %r58;
	add.s16 	%rs57, %rs1, 2176;
	mul.hi.u16 	%rs58, %rs57, 21846;
	mul.wide.u16 	%r79, %rs58, 192;
	or.b32  	%r24, %r79, %r56;
	add.s16 	%rs59, %rs1, 2240;
	mul.hi.u16 	%rs60, %rs59, 21846;
	mul.wide.u16 	%r80, %rs60, 192;
	or.b32  	%r25, %r80, %r58;
	add.s16 	%rs61, %rs1, 2368;
	mul.hi.u16 	%rs62, %rs61, 21846;
	mul.wide.u16 	%r81, %rs62, 192;
	or.b32  	%r26, %r81, %r56;
	add.s16 	%rs63, %rs1, 2432;
	mul.hi.u16 	%rs64, %rs63, 21846;
	mul.wide.u16 	%r82, %rs64, 192;
	or.b32  	%r27, %r82, %r58;
	add.s16 	%rs65, %rs1, 2560;
	mul.hi.u16 	%rs66, %rs65, 21846;
	mul.wide.u16 	%r83, %rs66, 192;
	or.b32  	%r28, %r83, %r56;
	add.s16 	%rs67, %rs1, 2624;
	mul.hi.u16 	%rs68, %rs67, 21846;
	mul.wide.u16 	%r84, %rs68, 192;
	or.b32  	%r29, %r84, %r58;
	add.s16 	%rs69, %rs1, 2752;
	mul.hi.u16 	%rs70, %rs69, 21846;
	mul.wide.u16 	%r85, %rs70, 192;
	or.b32  	%r30, %r85, %r56;
	add.s16 	%rs71, %rs1, 2816;
	mul.hi.u16 	%rs72, %rs71, 21846;
	mul.wide.u16 	%r86, %rs72, 192;
	or.b32  	%r31, %r86, %r58;
	add.s16 	%rs73, %rs1, 2944;
	mul.hi.u16 	%rs74, %rs73, 21846;
	mul.wide.u16 	%r87, %rs74, 192;
	or.b32  	%r32, %r87, %r56;
	add.s16 	%rs75, %rs1, 3008;
	mul.hi.u16 	%rs76, %rs75, 21846;
	mul.wide.u16 	%r88, %rs76, 192;
	or.b32  	%r33, %r88, %r58;
	mov.b32 	%r178, 0;
$L__BB0_1:
	ld.param.u64 	%rd92, [my_kernel_kernel0_param_0];
	mov.u32 	%r35, %tid.x;
	setp.gt.u32 	%p1, %r35, 47;
	bar.sync 	0;
	mul.lo.s32 	%r89, %r178, 3;
	add.s32 	%r90, %r1, %r89;
	cvta.to.global.u64 	%rd13, %rd92;
	mul.wide.u32 	%rd14, %r90, 4;
	add.s64 	%rd15, %rd13, %rd14;
	ld.global.nc.f32 	%f10, [%rd15];
	shl.b32 	%r91, %r35, 2;
	mov.u32 	%r92, _ZZ17my_kernel_kernel0E18PaddedInput_shared;
	add.s32 	%r93, %r92, %r91;
	st.shared.f32 	[%r93], %f10;
	add.s32 	%r94, %r2, %r89;
	mul.wide.u32 	%rd16, %r94, 4;
	add.s64 	%rd17, %rd13, %rd16;
	ld.global.nc.f32 	%f11, [%rd17];
	st.shared.f32 	[%r93+256], %f11;
	add.s32 	%r95, %r3, %r89;
	mul.wide.u32 	%rd18, %r95, 4;
	add.s64 	%rd19, %rd13, %rd18;
	ld.global.nc.f32 	%f12, [%rd19];
	st.shared.f32 	[%r93+512], %f12;
	ld.global.nc.f32 	%f13, [%rd15+49152];
	st.shared.f32 	[%r93+768], %f13;
	add.s32 	%r96, %r4, %r89;
	mul.wide.u32 	%rd20, %r96, 4;
	add.s64 	%rd21, %rd13, %rd20;
	ld.global.nc.f32 	%f14, [%rd21];
	st.shared.f32 	[%r93+1024], %f14;
	add.s32 	%r97, %r5, %r89;
	mul.wide.u32 	%rd22, %r97, 4;
	add.s64 	%rd23, %rd13, %rd22;
	ld.global.nc.f32 	%f15, [%rd23];
	st.shared.f32 	[%r93+1280], %f15;
	ld.global.nc.f32 	%f16, [%rd15+98304];
	st.shared.f32 	[%r93+1536], %f16;
	add.s32 	%r98, %r6, %r89;
	mul.wide.u32 	%rd24, %r98, 4;
	add.s64 	%rd25, %rd13, %rd24;
	ld.global.nc.f32 	%f17, [%rd25];
	st.shared.f32 	[%r93+1792], %f17;
	add.s32 	%r99, %r7, %r89;
	mul.wide.u32 	%rd26, %r99, 4;
	add.s64 	%rd27, %rd13, %rd26;
	ld.global.nc.f32 	%f18, [%rd27];
	st.shared.f32 	[%r93+2048], %f18;
	ld.global.nc.f32 	%f19, [%rd15+147456];
	st.shared.f32 	[%r93+2304], %f19;
	add.s32 	%r100, %r8, %r89;
	mul.wide.u32 	%rd28, %r100, 4;
	add.s64 	%rd29, %rd13, %rd28;
	ld.global.nc.f32 	%f20, [%rd29];
	st.shared.f32 	[%r93+2560], %f20;
	add.s32 	%r101, %r9, %r89;
	mul.wide.u32 	%rd30, %r101, 4;
	add.s64 	%rd31, %rd13, %rd30;
	ld.global.nc.f32 	%f21, [%rd31];
	st.shared.f32 	[%r93+2816], %f21;
	ld.global.nc.f32 	%f22, [%rd15+196608];
	st.shared.f32 	[%r93+3072], %f22;
	add.s32 	%r102, %r10, %r89;
	mul.wide.u32 	%rd32, %r102, 4;
	add.s64 	%rd33, %rd13, %rd32;
	ld.global.nc.f32 	%f23, [%rd33];
	st.shared.f32 	[%r93+3328], %f23;
	add.s32 	%r103, %r11, %r89;
	mul.wide.u32 	%rd34, %r103, 4;
	add.s64 	%rd35, %rd13, %rd34;
	ld.global.nc.f32 	%f24, [%rd35];
	st.shared.f32 	[%r93+3584], %f24;
	ld.global.nc.f32 	%f25, [%rd15+245760];
	st.shared.f32 	[%r93+3840], %f25;
	add.s32 	%r104, %r12, %r89;
	mul.wide.u32 	%rd36, %r104, 4;
	add.s64 	%rd37, %rd13, %rd36;
	ld.global.nc.f32 	%f26, [%rd37];
	st.shared.f32 	[%r93+4096], %f26;
	add.s32 	%r105, %r13, %r89;
	mul.wide.u32 	%rd38, %r105, 4;
	add.s64 	%rd39, %rd13, %rd38;
	ld.global.nc.f32 	%f27, [%rd39];
	st.shared.f32 	[%r93+4352], %f27;
	ld.global.nc.f32 	%f28, [%rd15+294912];
	st.shared.f32 	[%r93+4608], %f28;
	add.s32 	%r106, %r14, %r89;
	mul.wide.u32 	%rd40, %r106, 4;
	add.s64 	%rd41, %rd13, %rd40;
	ld.global.nc.f32 	%f29, [%rd41];
	st.shared.f32 	[%r93+4864], %f29;
	add.s32 	%r107, %r15, %r89;
	mul.wide.u32 	%rd42, %r107, 4;
	add.s64 	%rd43, %rd13, %rd42;
	ld.global.nc.f32 	%f30, [%rd43];
	st.shared.f32 	[%r93+5120], %f30;
	ld.global.nc.f32 	%f31, [%rd15+344064];
	st.shared.f32 	[%r93+5376], %f31;
	add.s32 	%r108, %r16, %r89;
	mul.wide.u32 	%rd44, %r108, 4;
	add.s64 	%rd45, %rd13, %rd44;
	ld.global.nc.f32 	%f32, [%rd45];
	st.shared.f32 	[%r93+5632], %f32;
	add.s32 	%r109, %r17, %r89;
	mul.wide.u32 	%rd46, %r109, 4;
	add.s64 	%rd47, %rd13, %rd46;
	ld.global.nc.f32 	%f33, [%rd47];
	st.shared.f32 	[%r93+5888], %f33;
	ld.global.nc.f32 	%f34, [%rd15+393216];
	st.shared.f32 	[%r93+6144], %f34;
	add.s32 	%r110, %r18, %r89;
	mul.wide.u32 	%rd48, %r110, 4;
	add.s64 	%rd49, %rd13, %rd48;
	ld.global.nc.f32 	%f35, [%rd49];
	st.shared.f32 	[%r93+6400], %f35;
	add.s32 	%r111, %r19, %r89;
	mul.wide.u32 	%rd50, %r111, 4;
	add.s64 	%rd51, %rd13, %rd50;
	ld.global.nc.f32 	%f36, [%rd51];
	st.shared.f32 	[%r93+6656], %f36;
	ld.global.nc.f32 	%f37, [%rd15+442368];
	st.shared.f32 	[%r93+6912], %f37;
	add.s32 	%r112, %r20, %r89;
	mul.wide.u32 	%rd52, %r112, 4;
	add.s64 	%rd53, %rd13, %rd52;
	ld.global.nc.f32 	%f38, [%rd53];
	st.shared.f32 	[%r93+7168], %f38;
	add.s32 	%r113, %r21, %r89;
	mul.wide.u32 	%rd54, %r113, 4;
	add.s64 	%rd55, %rd13, %rd54;
	ld.global.nc.f32 	%f39, [%rd55];
	st.shared.f32 	[%r93+7424], %f39;
	ld.global.nc.f32 	%f40, [%rd15+491520];
	st.shared.f32 	[%r93+7680], %f40;
	add.s32 	%r114, %r22, %r89;
	mul.wide.u32 	%rd56, %r114, 4;
	add.s64 	%rd57, %rd13, %rd56;
	ld.global.nc.f32 	%f41, [%rd57];
	st.shared.f32 	[%r93+7936], %f41;
	add.s32 	%r115, %r23, %r89;
	mul.wide.u32 	%rd58, %r115, 4;
	add.s64 	%rd59, %rd13, %rd58;
	ld.global.nc.f32 	%f42, [%rd59];
	st.shared.f32 	[%r93+8192], %f42;
	ld.global.nc.f32 	%f43, [%rd15+540672];
	st.shared.f32 	[%r93+8448], %f43;
	add.s32 	%r116, %r24, %r89;
	mul.wide.u32 	%rd60, %r116, 4;
	add.s64 	%rd61, %rd13, %rd60;
	ld.global.nc.f32 	%f44, [%rd61];
	st.shared.f32 	[%r93+8704], %f44;
	add.s32 	%r117, %r25, %r89;
	mul.wide.u32 	%rd62, %r117, 4;
	add.s64 	%rd63, %rd13, %rd62;
	ld.global.nc.f32 	%f45, [%rd63];
	st.shared.f32 	[%r93+8960], %f45;
	ld.global.nc.f32 	%f46, [%rd15+589824];
	st.shared.f32 	[%r93+9216], %f46;
	add.s32 	%r118, %r26, %r89;
	mul.wide.u32 	%rd64, %r118, 4;
	add.s64 	%rd65, %rd13, %rd64;
	ld.global.nc.f32 	%f47, [%rd65];
	st.shared.f32 	[%r93+9472], %f47;
	add.s32 	%r119, %r27, %r89;
	mul.wide.u32 	%rd66, %r119, 4;
	add.s64 	%rd67, %rd13, %rd66;
	ld.global.nc.f32 	%f48, [%rd67];
	st.shared.f32 	[%r93+9728], %f48;
	ld.global.nc.f32 	%f49, [%rd15+638976];
	st.shared.f32 	[%r93+9984], %f49;
	add.s32 	%r120, %r28, %r89;
	mul.wide.u32 	%rd68, %r120, 4;
	add.s64 	%rd69, %rd13, %rd68;
	ld.global.nc.f32 	%f50, [%rd69];
	st.shared.f32 	[%r93+10240], %f50;
	add.s32 	%r121, %r29, %r89;
	mul.wide.u32 	%rd70, %r121, 4;
	add.s64 	%rd71, %rd13, %rd70;
	ld.global.nc.f32 	%f51, [%rd71];
	st.shared.f32 	[%r93+10496], %f51;
	ld.global.nc.f32 	%f52, [%rd15+688128];
	st.shared.f32 	[%r93+10752], %f52;
	add.s32 	%r122, %r30, %r89;
	mul.wide.u32 	%rd72, %r122, 4;
	add.s64 	%rd73, %rd13, %rd72;
	ld.global.nc.f32 	%f53, [%rd73];
	st.shared.f32 	[%r93+11008], %f53;
	add.s32 	%r123, %r31, %r89;
	mul.wide.u32 	%rd74, %r123, 4;
	add.s64 	%rd75, %rd13, %rd74;
	ld.global.nc.f32 	%f54, [%rd75];
	st.shared.f32 	[%r93+11264], %f54;
	ld.global.nc.f32 	%f55, [%rd15+737280];
	st.shared.f32 	[%r93+11520], %f55;
	add.s32 	%r124, %r32, %r89;
	mul.wide.u32 	%rd76, %r124, 4;
	add.s64 	%rd77, %rd13, %rd76;
	ld.global.nc.f32 	%f56, [%rd77];
	st.shared.f32 	[%r93+11776], %f56;
	add.s32 	%r125, %r33, %r89;
	mul.wide.u32 	%rd78, %r125, 4;
	add.s64 	%rd79, %rd13, %rd78;
	ld.global.nc.f32 	%f57, [%rd79];
	st.shared.f32 	[%r93+12032], %f57;
	@%p1 bra 	$L__BB0_3;
	ld.param.u64 	%rd93, [my_kernel_kernel0_param_1];
	and.b32  	%r126, %r35, 15;
	mov.u32 	%r127, %ctaid.x;
	shl.b32 	%r128, %r127, 4;
	or.b32  	%r129, %r126, %r128;
	shl.b32 	%r130, %r35, 3;
	and.b32  	%r131, %r130, 384;
	add.s32 	%r132, %r129, %r131;
	mad.lo.s32 	%r133, %r178, 384, %r132;
	cvta.to.global.u64 	%rd80, %rd93;
	mul.wide.u32 	%rd81, %r133, 4;
	add.s64 	%rd82, %rd80, %rd81;
	ld.global.nc.f32 	%f58, [%rd82];
	mov.u32 	%r135, _ZZ17my_kernel_kernel0E18placeholder_shared;
	add.s32 	%r136, %r135, %r91;
	st.shared.f32 	[%r136], %f58;
$L__BB0_3:
	bar.sync 	0;
	shl.b32 	%r138, %r35, 3;
	and.b32  	%r139, %r138, 56;
	mov.u32 	%r140, _ZZ17my_kernel_kernel0E18placeholder_shared;
	add.s32 	%r141, %r140, %r139;
	ld.shared.f32 	%f1, [%r141];
	ld.shared.f32 	%f2, [%r141+4];
	mov.b32 	%r179, 6144;
	mov.u64 	%rd96, %rd97;
$L__BB0_4:
	ld.local.v4.f32 	{%f59, %f60, %f61, %f62}, [%rd96+-512];
	mov.u32 	%r37, %tid.x;
	shr.u32 	%r142, %r37, 3;
	mov.u32 	%r143, _ZZ17my_kernel_kernel0E18PaddedInput_shared;
	mad.lo.s32 	%r144, %r142, 24, %r143;
	add.s32 	%r145, %r144, %r179;
	ld.shared.f32 	%f63, [%r145+-6144];
	fma.rn.f32 	%f64, %f63, %f1, %f59;
	ld.local.v4.f32 	{%f65, %f66, %f67, %f68}, [%rd96+-384];
	ld.shared.f32 	%f69, [%r145+-5952];
	fma.rn.f32 	%f70, %f69, %f1, %f65;
	ld.local.v4.f32 	{%f71, %f72, %f73, %f74}, [%rd96+-256];
	ld.shared.f32 	%f75, [%r145+-3072];
	fma.rn.f32 	%f76, %f75, %f1, %f71;
	ld.local.v4.f32 	{%f77, %f78, %f79, %f80}, [%rd96+-128];
	ld.shared.f32 	%f81, [%r145+-2880];
	fma.rn.f32 	%f82, %f81, %f1, %f77;
	ld.local.v4.f32 	{%f83, %f84, %f85, %f86}, [%rd96];
	ld.shared.f32 	%f87, [%r145];
	fma.rn.f32 	%f88, %f87, %f1, %f83;
	ld.local.v4.f32 	{%f89, %f90, %f91, %f92}, [%rd96+128];
	ld.shared.f32 	%f93, [%r145+192];
	fma.rn.f32 	%f94, %f93, %f1, %f89;
	ld.local.v4.f32 	{%f95, %f96, %f97, %f98}, [%rd96+256];
	ld.shared.f32 	%f99, [%r145+3072];
	fma.rn.f32 	%f100, %f99, %f1, %f95;
	ld.local.v4.f32 	{%f101, %f102, %f103, %f104}, [%rd96+384];
	ld.shared.f32 	%f105, [%r145+3264];
	fma.rn.f32 	%f106, %f105, %f1, %f101;
	fma.rn.f32 	%f107, %f63, %f2, %f60;
	fma.rn.f32 	%f108, %f69, %f2, %f66;
	fma.rn.f32 	%f109, %f75, %f2, %f72;
	fma.rn.f32 	%f110, %f81, %f2, %f78;
	fma.rn.f32 	%f111, %f87, %f2, %f84;
	fma.rn.f32 	%f112, %f93, %f2, %f90;
	fma.rn.f32 	%f113, %f99, %f2, %f96;
	fma.rn.f32 	%f114, %f105, %f2, %f102;
	ld.shared.f32 	%f115, [%r145+-6132];
	fma.rn.f32 	%f116, %f115, %f1, %f61;
	ld.shared.f32 	%f117, [%r145+-5940];
	fma.rn.f32 	%f118, %f117, %f1, %f67;
	ld.shared.f32 	%f119, [%r145+-3060];
	fma.rn.f32 	%f120, %f119, %f1, %f73;
	ld.shared.f32 	%f121, [%r145+-2868];
	fma.rn.f32 	%f122, %f121, %f1, %f79;
	ld.shared.f32 	%f123, [%r145+12];
	fma.rn.f32 	%f124, %f123, %f1, %f85;
	ld.shared.f32 	%f125, [%r145+204];
	fma.rn.f32 	%f126, %f125, %f1, %f91;
	ld.shared.f32 	%f127, [%r145+3084];
	fma.rn.f32 	%f128, %f127, %f1, %f97;
	ld.shared.f32 	%f129, [%r145+3276];
	fma.rn.f32 	%f130, %f129, %f1, %f103;
	fma.rn.f32 	%f131, %f115, %f2, %f62;
	st.local.v4.f32 	[%rd96+-512], {%f64, %f107, %f116, %f131};
	fma.rn.f32 	%f132, %f117, %f2, %f68;
	st.local.v4.f32 	[%rd96+-384], {%f70, %f108, %f118, %f132};
	fma.rn.f32 	%f133, %f119, %f2, %f74;
	st.local.v4.f32 	[%rd96+-256], {%f76, %f109, %f120, %f133};
	fma.rn.f32 	%f134, %f121, %f2, %f80;
	st.local.v4.f32 	[%rd96+-128], {%f82, %f110, %f122, %f134};
	fma.rn.f32 	%f135, %f123, %f2, %f86;
	st.local.v4.f32 	[%rd96], {%f88, %f111, %f124, %f135};
	fma.rn.f32 	%f136, %f125, %f2, %f92;
	st.local.v4.f32 	[%rd96+128], {%f94, %f112, %f126, %f136};
	fma.rn.f32 	%f137, %f127, %f2, %f98;
	st.local.v4.f32 	[%rd96+256], {%f100, %f113, %f128, %f137};
	fma.rn.f32 	%f138, %f129, %f2, %f104;
	st.local.v4.f32 	[%rd96+384], {%f106, %f114, %f130, %f138};
	ld.local.v4.f32 	{%f139, %f140, %f141, %f142}, [%rd96+-496];
	ld.shared.f32 	%f143, [%r145+-5760];
	fma.rn.f32 	%f144, %f143, %f1, %f139;
	ld.local.v4.f32 	{%f145, %f146, %f147, %f148}, [%rd96+-368];
	ld.shared.f32 	%f149, [%r145+-5568];
	fma.rn.f32 	%f150, %f149, %f1, %f145;
	ld.local.v4.f32 	{%f151, %f152, %f153, %f154}, [%rd96+-240];
	ld.shared.f32 	%f155, [%r145+-2688];
	fma.rn.f32 	%f156, %f155, %f1, %f151;
	ld.local.v4.f32 	{%f157, %f158, %f159, %f160}, [%rd96+-112];
	ld.shared.f32 	%f161, [%r145+-2496];
	fma.rn.f32 	%f162, %f161, %f1, %f157;
	ld.local.v4.f32 	{%f163, %f164, %f165, %f166}, [%rd96+16];
	ld.shared.f32 	%f167, [%r145+384];
	fma.rn.f32 	%f168, %f167, %f1, %f163;
	ld.local.v4.f32 	{%f169, %f170, %f171, %f172}, [%rd96+144];
	ld.shared.f32 	%f173, [%r145+576];
	fma.rn.f32 	%f174, %f173, %f1, %f169;
	ld.local.v4.f32 	{%f175, %f176, %f177, %f178}, [%rd96+272];
	ld.shared.f32 	%f179, [%r145+3456];
	fma.rn.f32 	%f180, %f179, %f1, %f175;
	ld.local.v4.f32 	{%f181, %f182, %f183, %f184}, [%rd96+400];
	ld.shared.f32 	%f185, [%r145+3648];
	fma.rn.f32 	%f186, %f185, %f1, %f181;
	fma.rn.f32 	%f187, %f143, %f2, %f140;
	fma.rn.f32 	%f188, %f149, %f2, %f146;
	fma.rn.f32 	%f189, %f155, %f2, %f152;
	fma.rn.f32 	%f190, %f161, %f2, %f158;
	fma.rn.f32 	%f191, %f167, %f2, %f164;
	fma.rn.f32 	%f192, %f173, %f2, %f170;
	fma.rn.f32 	%f193, %f179, %f2, %f176;
	fma.rn.f32 	%f194, %f185, %f2, %f182;
	ld.shared.f32 	%f195, [%r145+-5748];
	fma.rn.f32 	%f196, %f195, %f1, %f141;
	ld.shared.f32 	%f197, [%r145+-5556];
	fma.rn.f32 	%f198, %f197, %f1, %f147;
	ld.shared.f32 	%f199, [%r145+-2676];
	fma.rn.f32 	%f200, %f199, %f1, %f153;
	ld.shared.f32 	%f201, [%r145+-2484];
	fma.rn.f32 	%f202, %f201, %f1, %f159;
	ld.shared.f32 	%f203, [%r145+396];
	fma.rn.f32 	%f204, %f203, %f1, %f165;
	ld.shared.f32 	%f205, [%r145+588];
	fma.rn.f32 	%f206, %f205, %f1, %f171;
	ld.shared.f32 	%f207, [%r145+3468];
	fma.rn.f32 	%f208, %f207, %f1, %f177;
	ld.shared.f32 	%f209, [%r145+3660];
	fma.rn.f32 	%f210, %f209, %f1, %f183;
	fma.rn.f32 	%f211, %f195, %f2, %f142;
	st.local.v4.f32 	[%rd96+-496], {%f144, %f187, %f196, %f211};
	fma.rn.f32 	%f212, %f197, %f2, %f148;
	st.local.v4.f32 	[%rd96+-368], {%f150, %f188, %f198, %f212};
	fma.rn.f32 	%f213, %f199, %f2, %f154;
	st.local.v4.f32 	[%rd96+-240], {%f156, %f189, %f200, %f213};
	fma.rn.f32 	%f214, %f201, %f2, %f160;
	st.local.v4.f32 	[%rd96+-112], {%f162, %f190, %f202, %f214};
	fma.rn.f32 	%f215, %f203, %f2, %f166;
	st.local.v4.f32 	[%rd96+16], {%f168, %f191, %f204, %f215};
	fma.rn.f32 	%f216, %f205, %f2, %f172;
	st.local.v4.f32 	[%rd96+144], {%f174, %f192, %f206, %f216};
	fma.rn.f32 	%f217, %f207, %f2, %f178;
	st.local.v4.f32 	[%rd96+272], {%f180, %f193, %f208, %f217};
	fma.rn.f32 	%f218, %f209, %f2, %f184;
	st.local.v4.f32 	[%rd96+400], {%f186, %f194, %f210, %f218};
	add.s32 	%r179, %r179, 768;
	add.s64 	%rd96, %rd96, 32;
	setp.ne.s32 	%p2, %r179, 9216;
	@%p2 bra 	$L__BB0_4;
	shl.b32 	%r147, %r37, 3;
	and.b32  	%r148, %r147, 56;
	mov.u32 	%r149, _ZZ17my_kernel_kernel0E18placeholder_shared;
	add.s32 	%r150, %r149, %r148;
	ld.shared.f32 	%f3, [%r150+64];
	ld.shared.f32 	%f4, [%r150+68];
	mov.b32 	%r180, 0;
$L__BB0_6:
	shl.b32 	%r151, %r180, 3;
	mul.wide.u32 	%rd83, %r151, 4;
	add.s64 	%rd84, %rd1, %rd83;
	ld.local.v4.f32 	{%f219, %f220, %f221, %f222}, [%rd84];
	mul.lo.s32 	%r152, %r180, 192;
	mov.u32 	%r40, %tid.x;
	shr.u32 	%r153, %r40, 3;
	mad.lo.s32 	%r154, %r153, 6, %r152;
	shl.b32 	%r155, %r154, 2;
	mov.u32 	%r156, _ZZ17my_kernel_kernel0E18PaddedInput_shared;
	add.s32 	%r157, %r156, %r155;
	ld.shared.f32 	%f223, [%r157+4];
	fma.rn.f32 	%f224, %f223, %f3, %f219;
	ld.local.v4.f32 	{%f225, %f226, %f227, %f228}, [%rd84+128];
	ld.shared.f32 	%f229, [%r157+196];
	fma.rn.f32 	%f230, %f229, %f3, %f225;
	ld.local.v4.f32 	{%f231, %f232, %f233, %f234}, [%rd84+256];
	ld.shared.f32 	%f235, [%r157+3076];
	fma.rn.f32 	%f236, %f235, %f3, %f231;
	ld.local.v4.f32 	{%f237, %f238, %f239, %f240}, [%rd84+384];
	ld.shared.f32 	%f241, [%r157+3268];
	fma.rn.f32 	%f242, %f241, %f3, %f237;
	ld.local.v4.f32 	{%f243, %f244, %f245, %f246}, [%rd84+512];
	ld.shared.f32 	%f247, [%r157+6148];
	fma.rn.f32 	%f248, %f247, %f3, %f243;
	ld.local.v4.f32 	{%f249, %f250, %f251, %f252}, [%rd84+640];
	ld.shared.f32 	%f253, [%r157+6340];
	fma.rn.f32 	%f254, %f253, %f3, %f249;
	ld.local.v4.f32 	{%f255, %f256, %f257, %f258}, [%rd84+768];
	ld.shared.f32 	%f259, [%r157+9220];
	fma.rn.f32 	%f260, %f259, %f3, %f255;
	ld.local.v4.f32 	{%f261, %f262, %f263, %f264}, [%rd84+896];
	ld.shared.f32 	%f265, [%r157+9412];
	fma.rn.f32 	%f266, %f265, %f3, %f261;
	fma.rn.f32 	%f267, %f223, %f4, %f220;
	fma.rn.f32 	%f268, %f229, %f4, %f226;
	fma.rn.f32 	%f269, %f235, %f4, %f232;
	fma.rn.f32 	%f270, %f241, %f4, %f238;
	fma.rn.f32 	%f271, %f247, %f4, %f244;
	fma.rn.f32 	%f272, %f253, %f4, %f250;
	fma.rn.f32 	%f273, %f259, %f4, %f256;
	fma.rn.f32 	%f274, %f265, %f4, %f262;
	ld.shared.f32 	%f275, [%r157+16];
	fma.rn.f32 	%f276, %f275, %f3, %f221;
	ld.shared.f32 	%f277, [%r157+208];
	fma.rn.f32 	%f278, %f277, %f3, %f227;
	ld.shared.f32 	%f279, [%r157+3088];
	fma.rn.f32 	%f280, %f279, %f3, %f233;
	ld.shared.f32 	%f281, [%r157+3280];
	fma.rn.f32 	%f282, %f281, %f3, %f239;
	ld.shared.f32 	%f283, [%r157+6160];
	fma.rn.f32 	%f284, %f283, %f3, %f245;
	ld.shared.f32 	%f285, [%r157+6352];
	fma.rn.f32 	%f286, %f285, %f3, %f251;
	ld.shared.f32 	%f287, [%r157+9232];
	fma.rn.f32 	%f288, %f287, %f3, %f257;
	ld.shared.f32 	%f289, [%r157+9424];
	fma.rn.f32 	%f290, %f289, %f3, %f263;
	fma.rn.f32 	%f291, %f275, %f4, %f222;
	st.local.v4.f32 	[%rd84], {%f224, %f267, %f276, %f291};
	fma.rn.f32 	%f292, %f277, %f4, %f228;
	st.local.v4.f32 	[%rd84+128], {%f230, %f268, %f278, %f292};
	fma.rn.f32 	%f293, %f279, %f4, %f234;
	st.local.v4.f32 	[%rd84+256], {%f236, %f269, %f280, %f293};
	fma.rn.f32 	%f294, %f281, %f4, %f240;
	st.local.v4.f32 	[%rd84+384], {%f242, %f270, %f282, %f294};
	fma.rn.f32 	%f295, %f283, %f4, %f246;
	st.local.v4.f32 	[%rd84+512], {%f248, %f271, %f284, %f295};
	fma.rn.f32 	%f296, %f285, %f4, %f252;
	st.local.v4.f32 	[%rd84+640], {%f254, %f272, %f286, %f296};
	fma.rn.f32 	%f297, %f287, %f4, %f258;
	st.local.v4.f32 	[%rd84+768], {%f260, %f273, %f288, %f297};
	fma.rn.f32 	%f298, %f289, %f4, %f264;
	st.local.v4.f32 	[%rd84+896], {%f266, %f274, %f290, %f298};
	ld.local.v4.f32 	{%f299, %f300, %f301, %f302}, [%rd84+16];
	ld.shared.f32 	%f303, [%r157+388];
	fma.rn.f32 	%f304, %f303, %f3, %f299;
	ld.local.v4.f32 	{%f305, %f306, %f307, %f308}, [%rd84+144];
	ld.shared.f32 	%f309, [%r157+580];
	fma.rn.f32 	%f310, %f309, %f3, %f305;
	ld.local.v4.f32 	{%f311, %f312, %f313, %f314}, [%rd84+272];
	ld.shared.f32 	%f315, [%r157+3460];
	fma.rn.f32 	%f316, %f315, %f3, %f311;
	ld.local.v4.f32 	{%f317, %f318, %f319, %f320}, [%rd84+400];
	ld.shared.f32 	%f321, [%r157+3652];
	fma.rn.f32 	%f322, %f321, %f3, %f317;
	ld.local.v4.f32 	{%f323, %f324, %f325, %f326}, [%rd84+528];
	ld.shared.f32 	%f327, [%r157+6532];
	fma.rn.f32 	%f328, %f327, %f3, %f323;
	ld.local.v4.f32 	{%f329, %f330, %f331, %f332}, [%rd84+656];
	ld.shared.f32 	%f333, [%r157+6724];
	fma.rn.f32 	%f334, %f333, %f3, %f329;
	ld.local.v4.f32 	{%f335, %f336, %f337, %f338}, [%rd84+784];
	ld.shared.f32 	%f339, [%r157+9604];
	fma.rn.f32 	%f340, %f339, %f3, %f335;
	ld.local.v4.f32 	{%f341, %f342, %f343, %f344}, [%rd84+912];
	ld.shared.f32 	%f345, [%r157+9796];
	fma.rn.f32 	%f346, %f345, %f3, %f341;
	fma.rn.f32 	%f347, %f303, %f4, %f300;
	fma.rn.f32 	%f348, %f309, %f4, %f306;
	fma.rn.f32 	%f349, %f315, %f4, %f312;
	fma.rn.f32 	%f350, %f321, %f4, %f318;
	fma.rn.f32 	%f351, %f327, %f4, %f324;
	fma.rn.f32 	%f352, %f333, %f4, %f330;
	fma.rn.f32 	%f353, %f339, %f4, %f336;
	fma.rn.f32 	%f354, %f345, %f4, %f342;
	ld.shared.f32 	%f355, [%r157+400];
	fma.rn.f32 	%f356, %f355, %f3, %f301;
	ld.shared.f32 	%f357, [%r157+592];
	fma.rn.f32 	%f358, %f357, %f3, %f307;
	ld.shared.f32 	%f359, [%r157+3472];
	fma.rn.f32 	%f360, %f359, %f3, %f313;
	ld.shared.f32 	%f361, [%r157+3664];
	fma.rn.f32 	%f362, %f361, %f3, %f319;
	ld.shared.f32 	%f363, [%r157+6544];
	fma.rn.f32 	%f364, %f363, %f3, %f325;
	ld.shared.f32 	%f365, [%r157+6736];
	fma.rn.f32 	%f366, %f365, %f3, %f331;
	ld.shared.f32 	%f367, [%r157+9616];
	fma.rn.f32 	%f368, %f367, %f3, %f337;
	ld.shared.f32 	%f369, [%r157+9808];
	fma.rn.f32 	%f370, %f369, %f3, %f343;
	fma.rn.f32 	%f371, %f355, %f4, %f302;
	st.local.v4.f32 	[%rd84+16], {%f304, %f347, %f356, %f371};
	fma.rn.f32 	%f372, %f357, %f4, %f308;
	st.local.v4.f32 	[%rd84+144], {%f310, %f348, %f358, %f372};
	fma.rn.f32 	%f373, %f359, %f4, %f314;
	st.local.v4.f32 	[%rd84+272], {%f316, %f349, %f360, %f373};
	fma.rn.f32 	%f374, %f361, %f4, %f320;
	st.local.v4.f32 	[%rd84+400], {%f322, %f350, %f362, %f374};
	fma.rn.f32 	%f375, %f363, %f4, %f326;
	st.local.v4.f32 	[%rd84+528], {%f328, %f351, %f364, %f375};
	fma.rn.f32 	%f376, %f365, %f4, %f332;
	st.local.v4.f32 	[%rd84+656], {%f334, %f352, %f366, %f376};
	fma.rn.f32 	%f377, %f367, %f4, %f338;
	st.local.v4.f32 	[%rd84+784], {%f340, %f353, %f368, %f377};
	fma.rn.f32 	%f378, %f369, %f4, %f344;
	st.local.v4.f32 	[%rd84+912], {%f346, %f354, %f370, %f378};
	add.s32 	%r180, %r180, 1;
	setp.ne.s32 	%p3, %r180, 4;
	@%p3 bra 	$L__BB0_6;
	shl.b32 	%r159, %r40, 3;
	and.b32  	%r160, %r159, 56;
	mov.u32 	%r161, _ZZ17my_kernel_kernel0E18placeholder_shared;
	add.s32 	%r162, %r161, %r160;
	ld.shared.f32 	%f5, [%r162+128];
	ld.shared.f32 	%f6, [%r162+132];
	mov.b32 	%r181, 0;
$L__BB0_8:
	shl.b32 	%r163, %r181, 3;
	mul.wide.u32 	%rd85, %r163, 4;
	add.s64 	%rd86, %rd1, %rd85;
	ld.local.v4.f32 	{%f379, %f380, %f381, %f382}, [%rd86];
	mul.lo.s32 	%r164, %r181, 192;
	mov.u32 	%r43, %tid.x;
	shr.u32 	%r165, %r43, 3;
	mad.lo.s32 	%r166, %r165, 6, %r164;
	shl.b32 	%r167, %r166, 2;
	mov.u32 	%r168, _ZZ17my_kernel_kernel0E18PaddedInput_shared;
	add.s32 	%r169, %r168, %r167;
	ld.shared.f32 	%f383, [%r169+8];
	fma.rn.f32 	%f384, %f383, %f5, %f379;
	ld.local.v4.f32 	{%f385, %f386, %f387, %f388}, [%rd86+128];
	ld.shared.f32 	%f389, [%r169+200];
	fma.rn.f32 	%f390, %f389, %f5, %f385;
	ld.local.v4.f32 	{%f391, %f392, %f393, %f394}, [%rd86+256];
	ld.shared.f32 	%f395, [%r169+3080];
	fma.rn.f32 	%f396, %f395, %f5, %f391;
	ld.local.v4.f32 	{%f397, %f398, %f399, %f400}, [%rd86+384];
	ld.shared.f32 	%f401, [%r169+3272];
	fma.rn.f32 	%f402, %f401, %f5, %f397;
	ld.local.v4.f32 	{%f403, %f404, %f405, %f406}, [%rd86+512];
	ld.shared.f32 	%f407, [%r169+6152];
	fma.rn.f32 	%f408, %f407, %f5, %f403;
	ld.local.v4.f32 	{%f409, %f410, %f411, %f412}, [%rd86+640];
	ld.shared.f32 	%f413, [%r169+6344];
	fma.rn.f32 	%f414, %f413, %f5, %f409;
	ld.local.v4.f32 	{%f415, %f416, %f417, %f418}, [%rd86+768];
	ld.shared.f32 	%f419, [%r169+9224];
	fma.rn.f32 	%f420, %f419, %f5, %f415;
	ld.local.v4.f32 	{%f421, %f422, %f423, %f424}, [%rd86+896];
	ld.shared.f32 	%f425, [%r169+9416];
	fma.rn.f32 	%f426, %f425, %f5, %f421;
	fma.rn.f32 	%f427, %f383, %f6, %f380;
	fma.rn.f32 	%f428, %f389, %f6, %f386;
	fma.rn.f32 	%f429, %f395, %f6, %f392;
	fma.rn.f32 	%f430, %f401, %f6, %f398;
	fma.rn.f32 	%f431, %f407, %f6, %f404;
	fma.rn.f32 	%f432, %f413, %f6, %f410;
	fma.rn.f32 	%f433, %f419, %f6, %f416;
	fma.rn.f32 	%f434, %f425, %f6, %f422;
	ld.shared.f32 	%f435, [%r169+20];
	fma.rn.f32 	%f436, %f435, %f5, %f381;
	ld.shared.f32 	%f437, [%r169+212];
	fma.rn.f32 	%f438, %f437, %f5, %f387;
	ld.shared.f32 	%f439, [%r169+3092];
	fma.rn.f32 	%f440, %f439, %f5, %f393;
	ld.shared.f32 	%f441, [%r169+3284];
	fma.rn.f32 	%f442, %f441, %f5, %f399;
	ld.shared.f32 	%f443, [%r169+6164];
	fma.rn.f32 	%f444, %f443, %f5, %f405;
	ld.shared.f32 	%f445, [%r169+6356];
	fma.rn.f32 	%f446, %f445, %f5, %f411;
	ld.shared.f32 	%f447, [%r169+9236];
	fma.rn.f32 	%f448, %f447, %f5, %f417;
	ld.shared.f32 	%f449, [%r169+9428];
	fma.rn.f32 	%f450, %f449, %f5, %f423;
	fma.rn.f32 	%f451, %f435, %f6, %f382;
	st.local.v4.f32 	[%rd86], {%f384, %f427, %f436, %f451};
	fma.rn.f32 	%f452, %f437, %f6, %f388;
	st.local.v4.f32 	[%rd86+128], {%f390, %f428, %f438, %f452};
	fma.rn.f32 	%f453, %f439, %f6, %f394;
	st.local.v4.f32 	[%rd86+256], {%f396, %f429, %f440, %f453};
	fma.rn.f32 	%f454, %f441, %f6, %f400;
	st.local.v4.f32 	[%rd86+384], {%f402, %f430, %f442, %f454};
	fma.rn.f32 	%f455, %f443, %f6, %f406;
	st.local.v4.f32 	[%rd86+512], {%f408, %f431, %f444, %f455};
	fma.rn.f32 	%f456, %f445, %f6, %f412;
	st.local.v4.f32 	[%rd86+640], {%f414, %f432, %f446, %f456};
	fma.rn.f32 	%f457, %f447, %f6, %f418;
	st.local.v4.f32 	[%rd86+768], {%f420, %f433, %f448, %f457};
	fma.rn.f32 	%f458, %f449, %f6, %f424;
	st.local.v4.f32 	[%rd86+896], {%f426, %f434, %f450, %f458};
	ld.local.v4.f32 	{%f459, %f460, %f461, %f462}, [%rd86+16];
	ld.shared.f32 	%f463, [%r169+392];
	fma.rn.f32 	%f464, %f463, %f5, %f459;
	ld.local.v4.f32 	{%f465, %f466, %f467, %f468}, [%rd86+144];
	ld.shared.f32 	%f469, [%r169+584];
	fma.rn.f32 	%f470, %f469, %f5, %f465;
	ld.local.v4.f32 	{%f471, %f472, %f473, %f474}, [%rd86+272];
	ld.shared.f32 	%f475, [%r169+3464];
	fma.rn.f32 	%f476, %f475, %f5, %f471;
	ld.local.v4.f32 	{%f477, %f478, %f479, %f480}, [%rd86+400];
	ld.shared.f32 	%f481, [%r169+3656];
	fma.rn.f32 	%f482, %f481, %f5, %f477;
	ld.local.v4.f32 	{%f483, %f484, %f485, %f486}, [%rd86+528];
	ld.shared.f32 	%f487, [%r169+6536];
	fma.rn.f32 	%f488, %f487, %f5, %f483;
	ld.local.v4.f32 	{%f489, %f490, %f491, %f492}, [%rd86+656];
	ld.shared.f32 	%f493, [%r169+6728];
	fma.rn.f32 	%f494, %f493, %f5, %f489;
	ld.local.v4.f32 	{%f495, %f496, %f497, %f498}, [%rd86+784];
	ld.shared.f32 	%f499, [%r169+9608];
	fma.rn.f32 	%f500, %f499, %f5, %f495;
	ld.local.v4.f32 	{%f501, %f502, %f503, %f504}, [%rd86+912];
	ld.shared.f32 	%f505, [%r169+9800];
	fma.rn.f32 	%f506, %f505, %f5, %f501;
	fma.rn.f32 	%f507, %f463, %f6, %f460;
	fma.rn.f32 	%f508, %f469, %f6, %f466;
	fma.rn.f32 	%f509, %f475, %f6, %f472;
	fma.rn.f32 	%f510, %f481, %f6, %f478;
	fma.rn.f32 	%f511, %f487, %f6, %f484;
	fma.rn.f32 	%f512, %f493, %f6, %f490;
	fma.rn.f32 	%f513, %f499, %f6, %f496;
	fma.rn.f32 	%f514, %f505, %f6, %f502;
	ld.shared.f32 	%f515, [%r169+404];
	fma.rn.f32 	%f516, %f515, %f5, %f461;
	ld.shared.f32 	%f517, [%r169+596];
	fma.rn.f32 	%f518, %f517, %f5, %f467;
	ld.shared.f32 	%f519, [%r169+3476];
	fma.rn.f32 	%f520, %f519, %f5, %f473;
	ld.shared.f32 	%f521, [%r169+3668];
	fma.rn.f32 	%f522, %f521, %f5, %f479;
	ld.shared.f32 	%f523, [%r169+6548];
	fma.rn.f32 	%f524, %f523, %f5, %f485;
	ld.shared.f32 	%f525, [%r169+6740];
	fma.rn.f32 	%f526, %f525, %f5, %f491;
	ld.shared.f32 	%f527, [%r169+9620];
	fma.rn.f32 	%f528, %f527, %f5, %f497;
	ld.shared.f32 	%f529, [%r169+9812];
	fma.rn.f32 	%f530, %f529, %f5, %f503;
	fma.rn.f32 	%f531, %f515, %f6, %f462;
	st.local.v4.f32 	[%rd86+16], {%f464, %f507, %f516, %f531};
	fma.rn.f32 	%f532, %f517, %f6, %f468;
	st.local.v4.f32 	[%rd86+144], {%f470, %f508, %f518, %f532};
	fma.rn.f32 	%f533, %f519, %f6, %f474;
	st.local.v4.f32 	[%rd86+272], {%f476, %f509, %f520, %f533};
	fma.rn.f32 	%f534, %f521, %f6, %f480;
	st.local.v4.f32 	[%rd86+400], {%f482, %f510, %f522, %f534};
	fma.rn.f32 	%f535, %f523, %f6, %f486;
	st.local.v4.f32 	[%rd86+528], {%f488, %f511, %f524, %f535};
	fma.rn.f32 	%f536, %f525, %f6, %f492;
	st.local.v4.f32 	[%rd86+656], {%f494, %f512, %f526, %f536};
	fma.rn.f32 	%f537, %f527, %f6, %f498;
	st.local.v4.f32 	[%rd86+784], {%f500, %f513, %f528, %f537};
	fma.rn.f32 	%f538, %f529, %f6, %f504;
	st.local.v4.f32 	[%rd86+912], {%f506, %f514, %f530, %f538};
	add.s32 	%r181, %r181, 1;
	setp.ne.s32 	%p4, %r181, 4;
	@%p4 bra 	$L__BB0_8;
	add.s32 	%r178, %r178, 1;
	setp.ne.s32 	%p5, %r178, 64;
	@%p5 bra 	$L__BB0_1;
	ld.param.u64 	%rd95, [my_kernel_kernel0_param_3];
	ld.param.u64 	%rd94, [my_kernel_kernel0_param_2];
	shl.b32 	%r171, %r43, 1;
	and.b32  	%r172, %r171, 14;
	mov.u32 	%r173, %ctaid.x;
	shl.b32 	%r174, %r173, 4;
	or.b32  	%r175, %r172, %r174;
	shl.b32 	%r176, %r43, 5;
	and.b32  	%r177, %r176, 32512;
	add.s32 	%r182, %r175, %r177;
	cvta.to.global.u64 	%rd87, %rd95;
	mul.wide.u32 	%rd88, %r175, 4;
	add.s64 	%rd89, %rd87, %rd88;
	ld.global.nc.f32 	%f7, [%rd89];
	ld.global.nc.f32 	%f8, [%rd89+4];
	cvta.to.global.u64 	%rd5, %rd94;
	mov.b32 	%r183, 0;
$L__BB0_11:
	ld.local.v4.f32 	{%f539, %f540, %f541, %f542}, [%rd97+-512];
	add.f32 	%f543, %f539, %f7;
	max.f32 	%f544, %f543, 0f00000000;
	mul.wide.u32 	%rd90, %r182, 4;
	add.s64 	%rd91, %rd5, %rd90;
	st.global.f32 	[%rd91], %f544;
	ld.local.v4.f32 	{%f545, %f546, %f547, %f548}, [%rd97+-384];
	add.f32 	%f549, %f545, %f7;
	max.f32 	%f550, %f549, 0f00000000;
	st.global.f32 	[%rd91+8192], %f550;
	ld.local.v4.f32 	{%f551, %f552, %f553, %f554}, [%rd97+-256];
	add.f32 	%f555, %f551, %f7;
	max.f32 	%f556, %f555, 0f00000000;
	st.global.f32 	[%rd91+131072], %f556;
	ld.local.v4.f32 	{%f557, %f558, %f559, %f560}, [%rd97+-128];
	add.f32 	%f561, %f557, %f7;
	max.f32 	%f562, %f561, 0f00000000;
	st.global.f32 	[%rd91+139264], %f562;
	ld.local.v4.f32 	{%f563, %f564, %f565, %f566}, [%rd97];
	add.f32 	%f567, %f563, %f7;
	max.f32 	%f568, %f567, 0f00000000;
	st.global.f32 	[%rd91+262144], %f568;
	ld.local.v4.f32 	{%f569, %f570, %f571, %f572}, [%rd97+128];
	add.f32 	%f573, %f569, %f7;
	max.f32 	%f574, %f573, 0f00000000;
	st.global.f32 	[%rd91+270336], %f574;
	ld.local.v4.f32 	{%f575, %f576, %f577, %f578}, [%rd97+256];
	add.f32 	%f579, %f575, %f7;
	max.f32 	%f580, %f579, 0f00000000;
	st.global.f32 	[%rd91+393216], %f580;
	ld.local.v4.f32 	{%f581, %f582, %f583, %f584}, [%rd97+384];
	add.f32 	%f585, %f581, %f7;
	max.f32 	%f586, %f585, 0f00000000;
	st.global.f32 	[%rd91+401408], %f586;
	add.f32 	%f587, %f540, %f8;
	max.f32 	%f588, %f587, 0f00000000;
	st.global.f32 	[%rd91+4], %f588;
	add.f32 	%f589, %f546, %f8;
	max.f32 	%f590, %f589, 0f00000000;
	st.global.f32 	[%rd91+8196], %f590;
	add.f32 	%f591, %f552, %f8;
	max.f32 	%f592, %f591, 0f00000000;
	st.global.f32 	[%rd91+131076], %f592;
	add.f32 	%f593, %f558, %f8;
	max.f32 	%f594, %f593, 0f00000000;
	st.global.f32 	[%rd91+139268], %f594;
	add.f32 	%f595, %f564, %f8;
	max.f32 	%f596, %f595, 0f00000000;
	st.global.f32 	[%rd91+262148], %f596;
	add.f32 	%f597, %f570, %f8;
	max.f32 	%f598, %f597, 0f00000000;
	st.global.f32 	[%rd91+270340], %f598;
	add.f32 	%f599, %f576, %f8;
	max.f32 	%f600, %f599, 0f00000000;
	st.global.f32 	[%rd91+393220], %f600;
	add.f32 	%f601, %f582, %f8;
	max.f32 	%f602, %f601, 0f00000000;
	st.global.f32 	[%rd91+401412], %f602;
	add.f32 	%f603, %f541, %f7;
	max.f32 	%f604, %f603, 0f00000000;
	st.global.f32 	[%rd91+512], %f604;
	add.f32 	%f605, %f547, %f7;
	max.f32 	%f606, %f605, 0f00000000;
	st.global.f32 	[%rd91+8704], %f606;
	add.f32 	%f607, %f553, %f7;
	max.f32 	%f608, %f607, 0f00000000;
	st.global.f32 	[%rd91+131584], %f608;
	add.f32 	%f609, %f559, %f7;
	max.f32 	%f610, %f609, 0f00000000;
	st.global.f32 	[%rd91+139776], %f610;
	add.f32 	%f611, %f565, %f7;
	max.f32 	%f612, %f611, 0f00000000;
	st.global.f32 	[%rd91+262656], %f612;
	add.f32 	%f613, %f571, %f7;
	max.f32 	%f614, %f613, 0f00000000;
	st.global.f32 	[%rd91+270848], %f614;
	add.f32 	%f615, %f577, %f7;
	max.f32 	%f616, %f615, 0f00000000;
	st.global.f32 	[%rd91+393728], %f616;
	add.f32 	%f617, %f583, %f7;
	max.f32 	%f618, %f617, 0f00000000;
	st.global.f32 	[%rd91+401920], %f618;
	add.f32 	%f619, %f542, %f8;
	max.f32 	%f620, %f619, 0f00000000;
	st.global.f32 	[%rd91+516], %f620;
	add.f32 	%f621, %f548, %f8;
	max.f32 	%f622, %f621, 0f00000000;
	st.global.f32 	[%rd91+8708], %f622;
	add.f32 	%f623, %f554, %f8;
	max.f32 	%f624, %f623, 0f00000000;
	st.global.f32 	[%rd91+131588], %f624;
	add.f32 	%f625, %f560, %f8;
	max.f32 	%f626, %f625, 0f00000000;
	st.global.f32 	[%rd91+139780], %f626;
	add.f32 	%f627, %f566, %f8;
	max.f32 	%f628, %f627, 0f00000000;
	st.global.f32 	[%rd91+262660], %f628;
	add.f32 	%f629, %f572, %f8;
	max.f32 	%f630, %f629, 0f00000000;
	st.global.f32 	[%rd91+270852], %f630;
	add.f32 	%f631, %f578, %f8;
	max.f32 	%f632, %f631, 0f00000000;
	st.global.f32 	[%rd91+393732], %f632;
	add.f32 	%f633, %f584, %f8;
	max.f32 	%f634, %f633, 0f00000000;
	st.global.f32 	[%rd91+401924], %f634;
	add.s32 	%r183, %r183, 1;
	add.s32 	%r182, %r182, 4096;
	add.s64 	%rd97, %rd97, 16;
	setp.ne.s32 	%p6, %r183, 8;
	@%p6 bra 	$L__BB0_11;
	ret;

}


// ===== COMPILED SASS (sm_100) =====

	.target	sm_100

	.elftype	@"ET_EXEC"


//--------------------- .note.nv.tkinfo           --------------------------
	.section	.note.nv.tkinfo,"",@"SHT_NOTE"
	.sectionflags	@"SHF_NOTE_NV_TKINFO"
	.tkinfo
        /*0018*/ 	.word	0x00000002
        /*0030*/ 	.string	""
        /*0030*/ 	.string	"ptxas"
        /*0030*/ 	.string	"Cuda compilation tools, release 13.0, V13.0.88"
        /*0030*/ 	.string	"Build cuda_13.0.r13.0/compiler.36424714_0"
        /*0030*/ 	.string	"-arch sm_100 -m 64 "



//--------------------- .note.nv.cuinfo           --------------------------
	.section	.note.nv.cuinfo,"",@"SHT_NOTE"
	.sectionflags	@"SHF_NOTE_NV_CUINFO"
        /*0018*/ 	.short	0x0002
        /*001a*/ 	.short	0x0064
        /*001c*/ 	.short	0x0082
	.zero		2


//--------------------- .nv.info                  --------------------------
	.section	.nv.info,"",@"SHT_CUDA_INFO"
	.align	4


	//----- nvinfo : EIATTR_REGCOUNT
	.align		4
        /*0000*/ 	.byte	0x04, 0x2f
        /*0002*/ 	.short	(.L_1 - .L_0)
	.align		4
.L_0:
        /*0004*/ 	.word	index@(my_kernel_kernel0)
        /*0008*/ 	.word	0x00000028


	//----- nvinfo : EIATTR_FRAME_SIZE
	.align		4
.L_1:
        /*000c*/ 	.byte	0x04, 0x11
        /*000e*/ 	.short	(.L_3 - .L_2)
	.align		4
.L_2:
        /*0010*/ 	.word	index@(my_kernel_kernel0)
        /*0014*/ 	.word	0x00000400


	//----- nvinfo : EIATTR_MIN_STACK_SIZE
	.align		4
.L_3:
        /*0018*/ 	.byte	0x04, 0x12
        /*001a*/ 	.short	(.L_5 - .L_4)
	.align		4
.L_4:
        /*001c*/ 	.word	index@(my_kernel_kernel0)
        /*0020*/ 	.word	0x00000400
.L_5:


//--------------------- .nv.compat                --------------------------
	.section	.nv.compat,"",@"SHT_CUDA_COMPAT_INFO"
	.align	4
        /*0000*/ 	.byte	0x02, 0x09, 0x00, 0x00, 0x02, 0x02, 0x01, 0x00, 0x02, 0x05, 0x05, 0x00, 0x03, 0x07, 0x01, 0x01
        /*0010*/ 	.byte	0x02, 0x03, 0x00, 0x00, 0x02, 0x06, 0x01, 0x00, 0x04, 0x0b, 0x08, 0x00, 0x09, 0x00, 0x00, 0x00
        /*0020*/ 	.byte	0x00, 0x00, 0x00, 0x00


//--------------------- .nv.info.my_kernel_kernel0 --------------------------
	.section	.nv.info.my_kernel_kernel0,"",@"SHT_CUDA_INFO"
	.sectionflags	@""
	.align	4


	//----- nvinfo : EIATTR_CUDA_API_VERSION
	.align		4
        /*0000*/ 	.byte	0x04, 0x37
        /*0002*/ 	.short	(.L_7 - .L_6)
.L_6:
        /*0004*/ 	.word	0x00000082


	//----- nvinfo : EIATTR_KPARAM_INFO
	.align		4
.L_7:
        /*0008*/ 	.byte	0x04, 0x17
        /*000a*/ 	.short	(.L_9 - .L_8)
.L_8:
        /*000c*/ 	.word	0x00000000
        /*0010*/ 	.short	0x0003
        /*0012*/ 	.short	0x0018
        /*0014*/ 	.byte	0x00, 0xf5, 0x21, 0x00


	//----- nvinfo : EIATTR_KPARAM_INFO
	.align		4
.L_9:
        /*0018*/ 	.byte	0x04, 0x17
        /*001a*/ 	.short	(.L_11 - .L_10)
.L_10:
        /*001c*/ 	.word	0x00000000
        /*0020*/ 	.short	0x0002
        /*0022*/ 	.short	0x0010
        /*0024*/ 	.byte	0x00, 0xf5, 0x21, 0x00


	//----- nvinfo : EIATTR_KPARAM_INFO
	.align		4
.L_11:
        /*0028*/ 	.byte	0x04, 0x17
        /*002a*/ 	.short	(.L_13 - .L_12)
.L_12:
        /*002c*/ 	.word	0x00000000
        /*0030*/ 	.short	0x0001
        /*0032*/ 	.short	0x0008
        /*0034*/ 	.byte	0x00, 0xf5, 0x21, 0x00


	//----- nvinfo : EIATTR_KPARAM_INFO
	.align		4
.L_13:
        /*0038*/ 	.byte	0x04, 0x17
        /*003a*/ 	.short	(.L_15 - .L_14)
.L_14:
        /*003c*/ 	.word	0x00000000
        /*0040*/ 	.short	0x0000
        /*0042*/ 	.short	0x0000
        /*0044*/ 	.byte	0x00, 0xf5, 0x21, 0x00


	//----- nvinfo : EIATTR_SPARSE_MMA_MASK
	.align		4
.L_15:
        /*0048*/ 	.byte	0x03, 0x50
        /*004a*/ 	.short	0x0000


	//----- nvinfo : EIATTR_MAXREG_COUNT
	.align		4
        /*004c*/ 	.byte	0x03, 0x1b
        /*004e*/ 	.short	0x00ff


	//----- nvinfo : EIATTR_NUM_BARRIERS
	.align		4
        /*0050*/ 	.byte	0x02, 0x4c
        /*0052*/ 	.byte	0x01
	.zero		1


	//----- nvinfo : EIATTR_MERCURY_ISA_VERSION
	.align		4
        /*0054*/ 	.byte	0x03, 0x5f
        /*0056*/ 	.short	0x0101


	//----- nvinfo : EIATTR_VRC_CTA_INIT_COUNT
	.align		4
        /*0058*/ 	.byte	0x02, 0x4a
	.zero		1
	.zero		1


	//----- nvinfo : EIATTR_EXIT_INSTR_OFFSETS
	.align		4
        /*005c*/ 	.byte	0x04, 0x1c
        /*005e*/ 	.short	(.L_17 - .L_16)


	//   ....[0]....
.L_16:
        /*0060*/ 	.word	0x00004140


	//----- nvinfo : EIATTR_CBANK_PARAM_SIZE
	.align		4
.L_17:
        /*0064*/ 	.byte	0x03, 0x19
        /*0066*/ 	.short	0x0020


	//----- nvinfo : EIATTR_PARAM_CBANK
	.align		4
        /*0068*/ 	.byte	0x04, 0x0a
        /*006a*/ 	.short	(.L_19 - .L_18)
	.align		4
.L_18:
        /*006c*/ 	.word	index@(.nv.constant0.my_kernel_kernel0)
        /*0070*/ 	.short	0x0380
        /*0072*/ 	.short	0x0020


	//----- nvinfo : EIATTR_SW_WAR
	.align		4
.L_19:
        /*0074*/ 	.byte	0x04, 0x36
        /*0076*/ 	.short	(.L_21 - .L_20)
.L_20:
        /*0078*/ 	.word	0x00000008
.L_21:


//--------------------- .nv.callgraph             --------------------------
	.section	.nv.callgraph,"",@"SHT_CUDA_CALLGRAPH"
	.align	4
	.sectionentsize	8
	.align		4
        /*0000*/ 	.word	0x00000000
	.align		4
        /*0004*/ 	.word	0xffffffff
	.align		4
        /*0008*/ 	.word	0x00000000
	.align		4
        /*000c*/ 	.word	0xfffffffe
	.align		4
        /*0010*/ 	.word	0x00000000
	.align		4
        /*0014*/ 	.word	0xfffffffd
	.align		4
        /*0018*/ 	.word	0x00000000
	.align		4
        /*001c*/ 	.word	0xfffffffc


//--------------------- .text.my_kernel_kernel0   --------------------------
	.section	.text.my_kernel_kernel0,"ax",@progbits
	.align	128
        .global         my_kernel_kernel0
        .type           my_kernel_kernel0,@function
        .size           my_kernel_kernel0,(.L_x_6 - my_kernel_kernel0)
        .other          my_kernel_kernel0,@"STO_CUDA_ENTRY STV_DEFAULT"
my_kernel_kernel0:
.text.my_kernel_kernel0:
[----:B------:R-:W0:Y:S01]  /*0000*/  LDC R1, c[0x0][0x37c] ;  /* 0x0000df00ff017b82 */ /* 0x000e220000000800 */
[----:B------:R-:W1:Y:S01]  /*0010*/  S2R R4, SR_TID.X ;  /* 0x0000000000047919 */ /* 0x000e620000002100 */
[----:B0-----:R-:W-:Y:S01]  /*0020*/  IADD3 R1, PT, PT, R1, -0x400, RZ ;  /* 0xfffffc0001017810 */ /* 0x001fe20007ffe0ff */
[----:B------:R-:W0:Y:S03]  /*0030*/  LDCU.64 UR10, c[0x0][0x358] ;  /* 0x00006b00ff0a77ac */ /* 0x000e260008000a00 */
[C---:B------:R-:W-:Y:S01]  /*0040*/  R2UR UR7, R1.reuse ;  /* 0x00000000010772ca */ /* 0x040fe200000e0000 */
[----:B------:R2:W-:Y:S01]  /*0050*/  STL.128 [R1], RZ ;  /* 0x000000ff01007387 */ /* 0x0005e20000100c00 */
[----:B------:R-:W-:-:S03]  /*0060*/  R2UR UR9, R1 ;  /* 0x00000000010972ca */ /* 0x000fc600000e0000 */
[----:B------:R2:W-:Y:S04]  /*0070*/  STL.128 [R1+0x80], RZ ;  /* 0x000080ff01007387 */ /* 0x0005e80000100c00 */
[----:B------:R2:W-:Y:S04]  /*0080*/  STL.128 [R1+0x100], RZ ;  /* 0x000100ff01007387 */ /* 0x0005e80000100c00 */
[----:B------:R2:W-:Y:S01]  /*0090*/  STL.128 [R1+0x180], RZ ;  /* 0x000180ff01007387 */ /* 0x0005e20000100c00 */
[----:B------:R-:W-:-:S03]  /*00a0*/  UIADD3 UR7, UPT, UPT, UR7, 0x200, URZ ;  /* 0x0000020007077890 */ /* 0x000fc6000fffe0ff */
[----:B------:R2:W-:Y:S04]  /*00b0*/  STL.128 [R1+0x200], RZ ;  /* 0x000200ff01007387 */ /* 0x0005e80000100c00 */
[----:B------:R2:W-:Y:S04]  /*00c0*/  STL.128 [R1+0x280], RZ ;  /* 0x000280ff01007387 */ /* 0x0005e80000100c00 */
[----:B------:R2:W-:Y:S01]  /*00d0*/  STL.128 [R1+0x300], RZ ;  /* 0x000300ff01007387 */ /* 0x0005e20000100c00 */
[C---:B-1----:R-:W-:Y:S02]  /*00e0*/  IADD3 R2, PT, PT, R4.reuse, 0x1, RZ ;  /* 0x0000000104027810 */ /* 0x042fe40007ffe0ff */
[----:B------:R-:W-:Y:S01]  /*00f0*/  IADD3 R6, PT, PT, R4, 0xa00, RZ ;  /* 0x00000a0004067810 */ /* 0x000fe20007ffe0ff */
[----:B------:R2:W-:Y:S01]  /*0100*/  STL.128 [R1+0x380], RZ ;  /* 0x000380ff01007387 */ /* 0x0005e20000100c00 */
[----:B------:R-:W-:-:S02]  /*0110*/  LOP3.LUT R0, R2, 0xffff, RZ, 0xc0, !PT ;  /* 0x0000ffff02007812 */ /* 0x000fc400078ec0ff */
[----:B------:R-:W-:Y:S01]  /*0120*/  IADD3 R8, PT, PT, R4, 0xb80, RZ ;  /* 0x00000b8004087810 */ /* 0x000fe20007ffe0ff */
[----:B------:R2:W-:Y:S01]  /*0130*/  STL.128 [R1+0x10], RZ ;  /* 0x000010ff01007387 */ /* 0x0005e20000100c00 */
[----:B------:R-:W-:Y:S01]  /*0140*/  LOP3.LUT R6, R6, 0xffff, RZ, 0xc0, !PT ;  /* 0x0000ffff06067812 */ /* 0x000fe200078ec0ff */
[----:B------:R-:W-:Y:S01]  /*0150*/  IMAD R0, R0, 0x5556, RZ ;  /* 0x0000555600007824 */ /* 0x000fe200078e02ff */
[----:B------:R-:W-:Y:S01]  /*0160*/  LOP3.LUT R8, R8, 0xffff, RZ, 0xc0, !PT ;  /* 0x0000ffff08087812 */ /* 0x000fe200078ec0ff */
[----:B------:R2:W-:Y:S02]  /*0170*/  STL.128 [R1+0x90], RZ ;  /* 0x000090ff01007387 */ /* 0x0005e40000100c00 */
[----:B------:R-:W-:Y:S01]  /*0180*/  IMAD R6, R6, 0x5556, RZ ;  /* 0x0000555606067824 */ /* 0x000fe200078e02ff */
[----:B------:R-:W-:Y:S01]  /*0190*/  SHF.R.U32.HI R0, RZ, 0x10, R0 ;  /* 0x00000010ff007819 */ /* 0x000fe20000011600 */
[----:B------:R-:W-:Y:S01]  /*01a0*/  IMAD R8, R8, 0x5556, RZ ;  /* 0x0000555608087824 */ /* 0x000fe200078e02ff */
[----:B------:R2:W-:Y:S02]  /*01b0*/  STL.128 [R1+0x110], RZ ;  /* 0x000110ff01007387 */ /* 0x0005e40000100c00 */
[----:B------:R-:W-:-:S02]  /*01c0*/  PRMT R3, R0, 0x9910, RZ ;  /* 0x0000991000037816 */ /* 0x000fc400000000ff */
[----:B------:R-:W-:Y:S01]  /*01d0*/  IADD3 R0, PT, PT, R4, 0x2, RZ ;  /* 0x0000000204007810 */ /* 0x000fe20007ffe0ff */
[----:B------:R2:W-:Y:S01]  /*01e0*/  STL.128 [R1+0x190], RZ ;  /* 0x000190ff01007387 */ /* 0x0005e20000100c00 */
[----:B------:R-:W-:Y:S02]  /*01f0*/  LEA R3, R3, R3, 0x1 ;  /* 0x0000000303037211 */ /* 0x000fe400078e08ff */
[----:B------:R-:W-:Y:S01]  /*0200*/  LOP3.LUT R5, R0, 0xffff, RZ, 0xc0, !PT ;  /* 0x0000ffff00057812 */ /* 0x000fe200078ec0ff */
[----:B------:R2:W-:Y:S01]  /*0210*/  STL.128 [R1+0x210], RZ ;  /* 0x000210ff01007387 */ /* 0x0005e20000100c00 */
[----:B------:R-:W-:Y:S02]  /*0220*/  IADD3 R7, PT, PT, RZ, -R3, RZ ;  /* 0x80000003ff077210 */ /* 0x000fe40007ffe0ff */
[----:B------:R-:W-:Y:S01]  /*0230*/  SHF.R.U32.HI R6, RZ, 0x10, R6 ;  /* 0x00000010ff067819 */ /* 0x000fe20000011606 */
[----:B------:R-:W-:Y:S01]  /*0240*/  IMAD R3, R5, 0x5556, RZ ;  /* 0x0000555605037824 */ /* 0x000fe200078e02ff */
[----:B------:R-:W-:Y:S01]  /*0250*/  PRMT R7, R7, 0x7710, RZ ;  /* 0x0000771007077816 */ /* 0x000fe200000000ff */
[----:B------:R2:W-:Y:S01]  /*0260*/  STL.128 [R1+0x290], RZ ;  /* 0x000290ff01007387 */ /* 0x0005e20000100c00 */
[----:B------:R-:W-:Y:S01]  /*0270*/  IADD3 R5, PT, PT, R4, 0x940, RZ ;  /* 0x0000094004057810 */ /* 0x000fe20007ffe0ff */
[----:B------:R-:W-:Y:S01]  /*0280*/  IMAD R27, R6, 0xc0, RZ ;  /* 0x000000c0061b7824 */ /* 0x000fe200078e02ff */
[----:B------:R-:W-:Y:S01]  /*0290*/  IADD3 R2, PT, PT, R2, R7, RZ ;  /* 0x0000000702027210 */ /* 0x000fe20007ffe0ff */
[----:B------:R2:W-:Y:S01]  /*02a0*/  STL.128 [R1+0x310], RZ ;  /* 0x000310ff01007387 */ /* 0x0005e20000100c00 */
[----:B------:R-:W-:-:S02]  /*02b0*/  IADD3 R7, PT, PT, R4, 0xac0, RZ ;  /* 0x00000ac004077810 */ /* 0x000fc40007ffe0ff */
[----:B------:R-:W-:Y:S01]  /*02c0*/  SHF.R.U32.HI R3, RZ, 0x10, R3 ;  /* 0x00000010ff037819 */ /* 0x000fe20000011603 */
[----:B------:R2:W-:Y:S01]  /*02d0*/  STL.128 [R1+0x390], RZ ;  /* 0x000390ff01007387 */ /* 0x0005e20000100c00 */
[----:B------:R-:W-:Y:S02]  /*02e0*/  LOP3.LUT R7, R7, 0xffff, RZ, 0xc0, !PT ;  /* 0x0000ffff07077812 */ /* 0x000fe400078ec0ff */
[----:B------:R-:W-:Y:S01]  /*02f0*/  LOP3.LUT R5, R5, 0xffff, RZ, 0xc0, !PT ;  /* 0x0000ffff05057812 */ /* 0x000fe200078ec0ff */
[----:B------:R2:W-:Y:S01]  /*0300*/  STL.128 [R1+0x20], RZ ;  /* 0x000020ff01007387 */ /* 0x0005e20000100c00 */
[----:B------:R-:W-:Y:S01]  /*0310*/  PRMT R3, R3, 0x9910, RZ ;  /* 0x0000991003037816 */ /* 0x000fe200000000ff */
[----:B------:R-:W-:Y:S01]  /*0320*/  IMAD R7, R7, 0x5556, RZ ;  /* 0x0000555607077824 */ /* 0x000fe200078e02ff */
[----:B------:R-:W-:Y:S01]  /*0330*/  LOP3.LUT R2, R2, 0xffff, RZ, 0xc0, !PT ;  /* 0x0000ffff02027812 */ /* 0x000fe200078ec0ff */
[----:B------:R-:W-:Y:S01]  /*0340*/  IMAD R5, R5, 0x5556, RZ ;  /* 0x0000555605057824 */ /* 0x000fe200078e02ff */
[----:B------:R-:W-:Y:S01]  /*0350*/  LEA R3, R3, R3, 0x1 ;  /* 0x0000000303037211 */ /* 0x000fe200078e08ff */
[----:B------:R2:W-:Y:S01]  /*0360*/  STL.128 [R1+0xa0], RZ ;  /* 0x0000a0ff01007387 */ /* 0x0005e20000100c00 */
[----:B------:R-:W-:-:S02]  /*0370*/  SHF.R.U32.HI R7, RZ, 0x10, R7 ;  /* 0x00000010ff077819 */ /* 0x000fc40000011607 */
[----:B------:R-:W-:Y:S01]  /*0380*/  IADD3 R9, PT, PT, RZ, -R3, RZ ;  /* 0x80000003ff097210 */ /* 0x000fe20007ffe0ff */
[----:B------:R2:W-:Y:S01]  /*0390*/  STL.128 [R1+0x120], RZ ;  /* 0x000120ff01007387 */ /* 0x0005e20000100c00 */
[----:B------:R-:W-:Y:S01]  /*03a0*/  SHF.R.U32.HI R5, RZ, 0x10, R5 ;  /* 0x00000010ff057819 */ /* 0x000fe20000011605 */
[----:B------:R-:W-:Y:S01]  /*03b0*/  IMAD R7, R7, 0xc0, RZ ;  /* 0x000000c007077824 */ /* 0x000fe200078e02ff */
[----:B------:R-:W-:Y:S01]  /*03c0*/  SHF.R.U32.HI R3, RZ, 0x10, R8 ;  /* 0x00000010ff037819 */ /* 0x000fe20000011608 */
[----:B------:R2:W-:Y:S01]  /*03d0*/  STL.128 [R1+0x1a0], RZ ;  /* 0x0001a0ff01007387 */ /* 0x0005e20000100c00 */
[----:B------:R-:W-:Y:S01]  /*03e0*/  PRMT R9, R9, 0x7710, RZ ;  /* 0x0000771009097816 */ /* 0x000fe200000000ff */
[----:B------:R-:W-:Y:S01]  /*03f0*/  IMAD R5, R5, 0xc0, RZ ;  /* 0x000000c005057824 */ /* 0x000fe200078e02ff */
[----:B------:R-:W-:Y:S01]  /*0400*/  LOP3.LUT R25, R7, R2, RZ, 0xfc, !PT ;  /* 0x0000000207197212 */ /* 0x000fe200078efcff */
[----:B------:R-:W-:Y:S01]  /*0410*/  IMAD R3, R3, 0xc0, RZ ;  /* 0x000000c003037824 */ /* 0x000fe200078e02ff */
[----:B------:R-:W-:Y:S01]  /*0420*/  IADD3 R6, PT, PT, R0, R9, RZ ;  /* 0x0000000900067210 */ /* 0x000fe20007ffe0ff */
[----:B------:R2:W-:Y:S01]  /*0430*/  STL.128 [R1+0x220], RZ ;  /* 0x000220ff01007387 */ /* 0x0005e20000100c00 */
[----:B------:R-:W-:-:S02]  /*0440*/  IADD3 R0, PT, PT, R4, 0x980, RZ ;  /* 0x0000098004007810 */ /* 0x000fc40007ffe0ff */
[-C--:B------:R-:W-:Y:S01]  /*0450*/  LOP3.LUT R29, R5, R2.reuse, RZ, 0xfc, !PT ;  /* 0x00000002051d7212 */ /* 0x080fe200078efcff */
[----:B------:R2:W-:Y:S01]  /*0460*/  STL.128 [R1+0x2a0], RZ ;  /* 0x0002a0ff01007387 */ /* 0x0005e20000100c00 */
[-C--:B------:R-:W-:Y:S02]  /*0470*/  LOP3.LUT R27, R27, R2.reuse, RZ, 0xfc, !PT ;  /* 0x000000021b1b7212 */ /* 0x080fe400078efcff */
[----:B------:R-:W-:Y:S01]  /*0480*/  LOP3.LUT R7, R3, R2, RZ, 0xfc, !PT ;  /* 0x0000000203077212 */ /* 0x000fe200078efcff */
[----:B------:R2:W-:Y:S01]  /*0490*/  STL.128 [R1+0x320], RZ ;  /* 0x000320ff01007387 */ /* 0x0005e20000100c00 */
[C---:B------:R-:W-:Y:S02]  /*04a0*/  IADD3 R2, PT, PT, R4.reuse, 0xa40, RZ ;  /* 0x00000a4004027810 */ /* 0x040fe40007ffe0ff */
[C---:B------:R-:W-:Y:S01]  /*04b0*/  IADD3 R3, PT, PT, R4.reuse, 0xb00, RZ ;  /* 0x00000b0004037810 */ /* 0x040fe20007ffe0ff */
[----:B------:R2:W-:Y:S01]  /*04c0*/  STL.128 [R1+0x3a0], RZ ;  /* 0x0003a0ff01007387 */ /* 0x0005e20000100c00 */
[----:B------:R-:W-:-:S02]  /*04d0*/  IADD3 R4, PT, PT, R4, 0xbc0, RZ ;  /* 0x00000bc004047810 */ /* 0x000fc40007ffe0ff */
[----:B------:R-:W-:Y:S01]  /*04e0*/  LOP3.LUT R0, R0, 0xffff, RZ, 0xc0, !PT ;  /* 0x0000ffff00007812 */ /* 0x000fe200078ec0ff */
[----:B------:R2:W-:Y:S01]  /*04f0*/  STL.128 [R1+0x30], RZ ;  /* 0x000030ff01007387 */ /* 0x0005e20000100c00 */
[----:B------:R-:W-:Y:S02]  /*0500*/  LOP3.LUT R2, R2, 0xffff, RZ, 0xc0, !PT ;  /* 0x0000ffff02027812 */ /* 0x000fe400078ec0ff */
[----:B------:R-:W-:Y:S01]  /*0510*/  LOP3.LUT R3, R3, 0xffff, RZ, 0xc0, !PT ;  /* 0x0000ffff03037812 */ /* 0x000fe200078ec0ff */
[----:B------:R2:W-:Y:S01]  /*0520*/  STL.128 [R1+0xb0], RZ ;  /* 0x0000b0ff01007387 */ /* 0x0005e20000100c00 */
[----:B------:R-:W-:Y:S01]  /*0530*/  LOP3.LUT R4, R4, 0xffff, RZ, 0xc0, !PT ;  /* 0x0000ffff04047812 */ /* 0x000fe200078ec0ff */
[----:B------:R-:W-:Y:S01]  /*0540*/  IMAD R0, R0, 0x5556, RZ ;  /* 0x0000555600007824 */ /* 0x000fe200078e02ff */
[----:B------:R-:W-:Y:S01]  /*0550*/  LOP3.LUT R6, R6, 0xffff, RZ, 0xc0, !PT ;  /* 0x0000ffff06067812 */ /* 0x000fe200078ec0ff */
[----:B------:R2:W-:Y:S01]  /*0560*/  STL.128 [R1+0x130], RZ ;  /* 0x000130ff01007387 */ /* 0x0005e20000100c00 */
[----:B------:R-:W-:-:S02]  /*0570*/  IMAD R2, R2, 0x5556, RZ ;  /* 0x0000555602027824 */ /* 0x000fc400078e02ff */
[----:B------:R-:W-:Y:S01]  /*0580*/  IMAD R3, R3, 0x5556, RZ ;  /* 0x0000555603037824 */ /* 0x000fe200078e02ff */
[----:B------:R2:W-:Y:S01]  /*0590*/  STL.128 [R1+0x1b0], RZ ;  /* 0x0001b0ff01007387 */ /* 0x0005e20000100c00 */
[----:B------:R-:W-:Y:S01]  /*05a0*/  IMAD R8, R4, 0x5556, RZ ;  /* 0x0000555604087824 */ /* 0x000fe200078e02ff */
[----:B------:R-:W-:Y:S02]  /*05b0*/  SHF.R.U32.HI R0, RZ, 0x10, R0 ;  /* 0x00000010ff007819 */ /* 0x000fe40000011600 */
[----:B------:R2:W-:Y:S01]  /*05c0*/  STL.128 [R1+0x230], RZ ;  /* 0x000230ff01007387 */ /* 0x0005e20000100c00 */
[----:B------:R-:W-:Y:S02]  /*05d0*/  SHF.R.U32.HI R2, RZ, 0x10, R2 ;  /* 0x00000010ff027819 */ /* 0x000fe40000011602 */
[----:B------:R-:W-:Y:S01]  /*05e0*/  SHF.R.U32.HI R4, RZ, 0x10, R3 ;  /* 0x00000010ff047819 */ /* 0x000fe20000011603 */
[----:B------:R2:W-:Y:S01]  /*05f0*/  STL.128 [R1+0x2b0], RZ ;  /* 0x0002b0ff01007387 */ /* 0x0005e20000100c00 */
[----:B------:R-:W-:Y:S01]  /*0600*/  SHF.R.U32.HI R8, RZ, 0x10, R8 ;  /* 0x00000010ff087819 */ /* 0x000fe20000011608 */
[----:B------:R-:W-:-:S02]  /*0610*/  IMAD R3, R0, 0xc0, RZ ;  /* 0x000000c000037824 */ /* 0x000fc400078e02ff */
[----:B------:R2:W-:Y:S01]  /*0620*/  STL.128 [R1+0x330], RZ ;  /* 0x000330ff01007387 */ /* 0x0005e20000100c00 */
[----:B------:R-:W-:Y:S02]  /*0630*/  IMAD R5, R2, 0xc0, RZ ;  /* 0x000000c002057824 */ /* 0x000fe400078e02ff */
[----:B------:R-:W-:Y:S01]  /*0640*/  IMAD R9, R4, 0xc0, RZ ;  /* 0x000000c004097824 */ /* 0x000fe200078e02ff */
[----:B------:R2:W-:Y:S01]  /*0650*/  STL.128 [R1+0x3b0], RZ ;  /* 0x0003b0ff01007387 */ /* 0x0005e20000100c00 */
[----:B------:R-:W-:Y:S01]  /*0660*/  IMAD R11, R8, 0xc0, RZ ;  /* 0x000000c0080b7824 */ /* 0x000fe200078e02ff */
[-C--:B------:R-:W-:Y:S01]  /*0670*/  LOP3.LUT R28, R3, R6.reuse, RZ, 0xfc, !PT ;  /* 0x00000006031c7212 */ /* 0x080fe200078efcff */
[----:B------:R-:W-:Y:S01]  /*0680*/  HFMA2 R3, -RZ, RZ, 0, 0 ;  /* 0x00000000ff037431 */ /* 0x000fe200000001ff */
[----:B------:R2:W-:Y:S01]  /*0690*/  STL.128 [R1+0x40], RZ ;  /* 0x000040ff01007387 */ /* 0x0005e20000100c00 */
[-C--:B------:R-:W-:Y:S02]  /*06a0*/  LOP3.LUT R26, R5, R6.reuse, RZ, 0xfc, !PT ;  /* 0x00000006051a7212 */ /* 0x080fe400078efcff */
[-C--:B------:R-:W-:Y:S01]  /*06b0*/  LOP3.LUT R24, R9, R6.reuse, RZ, 0xfc, !PT ;  /* 0x0000000609187212 */ /* 0x080fe200078efcff */
[----:B------:R2:W-:Y:S01]  /*06c0*/  STL.128 [R1+0xc0], RZ ;  /* 0x0000c0ff01007387 */ /* 0x0005e20000100c00 */
[----:B------:R-:W-:-:S03]  /*06d0*/  LOP3.LUT R6, R11, R6, RZ, 0xfc, !PT ;  /* 0x000000060b067212 */ /* 0x000fc600078efcff */
[----:B------:R2:W-:Y:S04]  /*06e0*/  STL.128 [R1+0x140], RZ ;  /* 0x000140ff01007387 */ /* 0x0005e80000100c00 */
        /* <DEDUP_REMOVED lines=28> */
[----:B0-----:R2:W-:Y:S02]  /*08b0*/  STL.128 [R1+0x3f0], RZ ;  /* 0x0003f0ff01007387 */ /* 0x0015e40000100c00 */
.L_x_3:
[----:B------:R-:W0:Y:S01]  /*08c0*/  S2R R22, SR_TID.X ;  /* 0x0000000000167919 */ /* 0x000e220000002100 */
[----:B-1----:R-:W1:Y:S01]  /*08d0*/  LDC.64 R4, c[0x0][0x380] ;  /* 0x0000e000ff047b82 */ /* 0x002e620000000a00 */
[----:B0-----:R-:W-:-:S05]  /*08e0*/  LOP3.LUT R0, R22, 0xffff, RZ, 0xc0, !PT ;  /* 0x0000ffff16007812 */ /* 0x001fca00078ec0ff */
[----:B------:R-:W-:-:S05]  /*08f0*/  IMAD R0, R0, 0x5556, RZ ;  /* 0x0000555600007824 */ /* 0x000fca00078e02ff */
[----:B------:R-:W-:-:S04]  /*0900*/  SHF.R.U32.HI R0, RZ, 0x10, R0 ;  /* 0x00000010ff007819 */ /* 0x000fc80000011600 */
[C---:B------:R-:W-:Y:S01]  /*0910*/  PRMT R2, R0.reuse, 0x9910, RZ ;  /* 0x0000991000027816 */ /* 0x040fe200000000ff */
[----:B------:R-:W-:-:S03]  /*0920*/  IMAD R0, R0, 0xc0, RZ ;  /* 0x000000c000007824 */ /* 0x000fc600078e02ff */
[----:B------:R-:W-:-:S04]  /*0930*/  LEA R2, R2, R2, 0x1 ;  /* 0x0000000202027211 */ /* 0x000fc800078e08ff */
[----:B------:R-:W-:-:S04]  /*0940*/  IADD3 R2, PT, PT, RZ, -R2, RZ ;  /* 0x80000002ff027210 */ /* 0x000fc80007ffe0ff */
[----:B------:R-:W-:-:S04]  /*0950*/  PRMT R9, R2, 0x7710, RZ ;  /* 0x0000771002097816 */ /* 0x000fc800000000ff */
[----:B------:R-:W-:-:S04]  /*0960*/  IADD3 R9, PT, PT, R9, R22, RZ ;  /* 0x0000001609097210 */ /* 0x000fc80007ffe0ff */
[----:B------:R-:W-:-:S05]  /*0970*/  LOP3.LUT R0, R0, 0xffff, R9, 0xf8, !PT ;  /* 0x0000ffff00007812 */ /* 0x000fca00078ef809 */
[----:B------:R-:W-:-:S04]  /*0980*/  IMAD R9, R3, 0x3, R0 ;  /* 0x0000000303097824 */ /* 0x000fc800078e0200 */
[----:B-1----:R-:W-:-:S05]  /*0990*/  IMAD.WIDE.U32 R8, R9, 0x4, R4 ;  /* 0x0000000409087825 */ /* 0x002fca00078e0004 */
[----:B------:R-:W3:Y:S04]  /*09a0*/  LDG.E.CONSTANT R11, desc[UR10][R8.64+0x3c000] ;  /* 0x03c0000a080b7981 */ /* 0x000ee8000c1e9900 */
[----:B------:R-:W4:Y:S04]  /*09b0*/  LDG.E.CONSTANT R12, desc[UR10][R8.64+0x24000] ;  /* 0x0240000a080c7981 */ /* 0x000f28000c1e9900 */
[----:B------:R-:W5:Y:S04]  /*09c0*/  LDG.E.CONSTANT R31, desc[UR10][R8.64+0x30000] ;  /* 0x0300000a081f7981 */ /* 0x000f68000c1e9900 */
[----:B------:R-:W2:Y:S04]  /*09d0*/  LDG.E.CONSTANT R19, desc[UR10][R8.64+0x54000] ;  /* 0x0540000a08137981 */ /* 0x000ea8000c1e9900 */
[----:B------:R-:W2:Y:S04]  /*09e0*/  LDG.E.CONSTANT R21, desc[UR10][R8.64+0x48000] ;  /* 0x0480000a08157981 */ /* 0x000ea8000c1e9900 */
[----:B------:R-:W2:Y:S04]  /*09f0*/  LDG.E.CONSTANT R18, desc[UR10][R8.64+0x6c000] ;  /* 0x06c0000a08127981 */ /* 0x000ea8000c1e9900 */
[----:B------:R-:W2:Y:S04]  /*0a00*/  LDG.E.CONSTANT R17, desc[UR10][R8.64+0x78000] ;  /* 0x0780000a08117981 */ /* 0x000ea8000c1e9900 */
[----:B------:R-:W2:Y:S01]  /*0a10*/  LDG.E.CONSTANT R13, desc[UR10][R8.64+0x84000] ;  /* 0x0840000a080d7981 */ /* 0x000ea2000c1e9900 */
[----:B------:R-:W0:Y:S01]  /*0a20*/  S2UR UR5, SR_CgaCtaId ;  /* 0x00000000000579c3 */ /* 0x000e220000008800 */
[----:B------:R-:W1:Y:S02]  /*0a30*/  S2R R0, SR_TID.X ;  /* 0x0000000000007919 */ /* 0x000e640000002100 */
[----:B------:R-:W2:Y:S04]  /*0a40*/  LDG.E.CONSTANT R23, desc[UR10][R8.64+0x60000] ;  /* 0x0600000a08177981 */ /* 0x000ea8000c1e9900 */
[----:B------:R-:W2:Y:S04]  /*0a50*/  LDG.E.CONSTANT R15, desc[UR10][R8.64+0x9c000] ;  /* 0x09c0000a080f7981 */ /* 0x000ea8000c1e9900 */
[----:B------:R-:W2:Y:S04]  /*0a60*/  LDG.E.CONSTANT R16, desc[UR10][R8.64+0x90000] ;  /* 0x0900000a08107981 */ /* 0x000ea8000c1e9900 */
[----:B------:R-:W2:Y:S01]  /*0a70*/  LDG.E.CONSTANT R10, desc[UR10][R8.64+0xa8000] ;  /* 0x0a80000a080a7981 */ /* 0x000ea2000c1e9900 */
[----:B------:R-:W-:Y:S01]  /*0a80*/  IADD3 R14, PT, PT, R22, 0x1, RZ ;  /* 0x00000001160e7810 */ /* 0x000fe20007ffe0ff */
[----:B------:R-:W-:-:S02]  /*0a90*/  UMOV UR4, 0x400 ;  /* 0x0000040000047882 */ /* 0x000fc40000000000 */
[----:B------:R-:W2:Y:S01]  /*0aa0*/  LDG.E.CONSTANT R33, desc[UR10][R8.64] ;  /* 0x0000000a08217981 */ /* 0x000ea2000c1e9900 */
[----:B------:R-:W-:Y:S01]  /*0ab0*/  LOP3.LUT R20, R14, 0xffff, RZ, 0xc0, !PT ;  /* 0x0000ffff0e147812 */ /* 0x000fe200078ec0ff */
[----:B0-----:R-:W-:Y:S02]  /*0ac0*/  ULEA UR8, UR5, UR4, 0x18 ;  /* 0x0000000405087291 */ /* 0x001fe4000f8ec0ff */
[----:B------:R-:W2:Y:S02]  /*0ad0*/  LDG.E.CONSTANT R35, desc[UR10][R8.64+0xc000] ;  /* 0x00c0000a08237981 */ /* 0x000ea4000c1e9900 */
[----:B------:R-:W-:Y:S02]  /*0ae0*/  IMAD R20, R20, 0x5556, RZ ;  /* 0x0000555614147824 */ /* 0x000fe400078e02ff */
[----:B------:R-:W2:Y:S03]  /*0af0*/  LDG.E.CONSTANT R37, desc[UR10][R8.64+0x18000] ;  /* 0x0180000a08257981 */ /* 0x000ea6000c1e9900 */
[----:B------:R-:W-:-:S02]  /*0b00*/  SHF.R.U32.HI R20, RZ, 0x10, R20 ;  /* 0x00000010ff147819 */ /* 0x000fc40000011614 */
[----:B-1----:R-:W-:Y:S01]  /*0b10*/  LEA R2, R0, UR8, 0x2 ;  /* 0x0000000800027c11 */ /* 0x002fe2000f8e10ff */
[----:B------:R-:W-:Y:S01]  /*0b20*/  BAR.SYNC.DEFER_BLOCKING 0x0 ;  /* 0x0000000000007b1d */ /* 0x000fe20000010000 */
[----:B------:R-:W-:-:S05]  /*0b30*/  PRMT R20, R20, 0x9910, RZ ;  /* 0x0000991014147816 */ /* 0x000fca00000000ff */
[----:B---3--:R0:W-:Y:S04]  /*0b40*/  STS [R2+0xf00], R11 ;  /* 0x000f000b02007388 */ /* 0x0081e80000000800 */
[----:B----4-:R1:W-:Y:S01]  /*0b50*/  STS [R2+0x900], R12 ;  /* 0x0009000c02007388 */ /* 0x0103e20000000800 */
[----:B0-----:R-:W-:Y:S02]  /*0b60*/  IADD3 R11, PT, PT, R22, 0x40, RZ ;  /* 0x00000040160b7810 */ /* 0x001fe40007ffe0ff */
[----:B-1----:R-:W-:Y:S02]  /*0b70*/  MOV R12, R20 ;  /* 0x00000014000c7202 */ /* 0x002fe40000000f00 */
[----:B------:R-:W-:Y:S02]  /*0b80*/  LOP3.LUT R11, R11, 0xffff, RZ, 0xc0, !PT ;  /* 0x0000ffff0b0b7812 */ /* 0x000fe400078ec0ff */
[----:B------:R-:W-:-:S03]  /*0b90*/  LEA R12, R12, R12, 0x1 ;  /* 0x0000000c0c0c7211 */ /* 0x000fc600078e08ff */
[----:B------:R-:W-:Y:S01]  /*0ba0*/  IMAD R11, R11, 0x5556, RZ ;  /* 0x000055560b0b7824 */ /* 0x000fe200078e02ff */
[----:B------:R-:W-:Y:S01]  /*0bb0*/  IADD3 R12, PT, PT, RZ, -R12, RZ ;  /* 0x8000000cff0c7210 */ /* 0x000fe20007ffe0ff */
[----:B-----5:R0:W-:Y:S03]  /*0bc0*/  STS [R2+0xc00], R31 ;  /* 0x000c001f02007388 */ /* 0x0201e60000000800 */
[----:B0-----:R-:W-:Y:S02]  /*0bd0*/  PRMT R31, R12, 0x7710, RZ ;  /* 0x000077100c1f7816 */ /* 0x001fe400000000ff */
[----:B------:R-:W-:Y:S02]  /*0be0*/  SHF.R.U32.HI R12, RZ, 0x10, R11 ;  /* 0x00000010ff0c7819 */ /* 0x000fe4000001160b */
[----:B------:R0:W3:Y:S01]  /*0bf0*/  LDG.E.CONSTANT R11, desc[UR10][R8.64+0xb4000] ;  /* 0x0b40000a080b7981 */ /* 0x0000e2000c1e9900 */
[----:B------:R-:W-:-:S02]  /*0c00*/  IADD3 R14, PT, PT, R14, R31, RZ ;  /* 0x0000001f0e0e7210 */ /* 0x000fc40007ffe0ff */
[----:B------:R-:W-:Y:S02]  /*0c10*/  IMAD R31, R12, 0xc0, RZ ;  /* 0x000000c00c1f7824 */ /* 0x000fe400078e02ff */
[----:B------:R-:W-:-:S04]  /*0c20*/  LOP3.LUT R14, R14, 0xffff, RZ, 0xc0, !PT ;  /* 0x0000ffff0e0e7812 */ /* 0x000fc800078ec0ff */
[----:B------:R-:W-:-:S05]  /*0c30*/  LOP3.LUT R12, R31, R14, RZ, 0xfc, !PT ;  /* 0x0000000e1f0c7212 */ /* 0x000fca00078efcff */
[----:B------:R-:W-:-:S04]  /*0c40*/  IMAD R31, R3, 0x3, R12 ;  /* 0x00000003031f7824 */ /* 0x000fc800078e020c */
[----:B0-----:R-:W-:-:S05]  /*0c50*/  IMAD.WIDE.U32 R8, R31, 0x4, R4 ;  /* 0x000000041f087825 */ /* 0x001fca00078e0004 */
[----:B------:R0:W4:Y:S01]  /*0c60*/  LDG.E.CONSTANT R12, desc[UR10][R8.64] ;  /* 0x0000000a080c7981 */ /* 0x000122000c1e9900 */
[----:B------:R-:W-:-:S04]  /*0c70*/  IADD3 R20, PT, PT, R22, 0x2, RZ ;  /* 0x0000000216147810 */ /* 0x000fc80007ffe0ff */
[----:B------:R-:W-:-:S05]  /*0c80*/  LOP3.LUT R30, R20, 0xffff, RZ, 0xc0, !PT ;  /* 0x0000ffff141e7812 */ /* 0x000fca00078ec0ff */
[----:B------:R-:W-:-:S05]  /*0c90*/  IMAD R30, R30, 0x5556, RZ ;  /* 0x000055561e1e7824 */ /* 0x000fca00078e02ff */
[----:B------:R-:W-:-:S04]  /*0ca0*/  SHF.R.U32.HI R30, RZ, 0x10, R30 ;  /* 0x00000010ff1e7819 */ /* 0x000fc8000001161e */
[----:B------:R-:W-:-:S04]  /*0cb0*/  PRMT R30, R30, 0x9910, RZ ;  /* 0x000099101e1e7816 */ /* 0x000fc800000000ff */
[----:B------:R-:W-:Y:S01]  /*0cc0*/  LEA R30, R30, R30, 0x1 ;  /* 0x0000001e1e1e7211 */ /* 0x000fe200078e08ff */
[----:B--2---:R1:W-:Y:S03]  /*0cd0*/  STS [R2+0x1500], R19 ;  /* 0x0015001302007388 */ /* 0x0043e60000000800 */
[----:B------:R-:W-:-:S04]  /*0ce0*/  IADD3 R30, PT, PT, RZ, -R30, RZ ;  /* 0x8000001eff1e7210 */ /* 0x000fc80007ffe0ff */
[----:B-1----:R-:W-:-:S04]  /*0cf0*/  PRMT R19, R30, 0x7710, RZ ;  /* 0x000077101e137816 */ /* 0x002fc800000000ff */
[----:B------:R-:W-:Y:S02]  /*0d00*/  IADD3 R19, PT, PT, R20, R19, RZ ;  /* 0x0000001314137210 */ /* 0x000fe40007ffe0ff */
[----:B------:R-:W-:-:S04]  /*0d10*/  IADD3 R20, PT, PT, R22, 0x80, RZ ;  /* 0x0000008016147810 */ /* 0x000fc80007ffe0ff */
[----:B------:R-:W-:-:S05]  /*0d20*/  LOP3.LUT R20, R20, 0xffff, RZ, 0xc0, !PT ;  /* 0x0000ffff14147812 */ /* 0x000fca00078ec0ff */
[----:B------:R-:W-:-:S05]  /*0d30*/  IMAD R20, R20, 0x5556, RZ ;  /* 0x0000555614147824 */ /* 0x000fca00078e02ff */
[----:B------:R-:W-:Y:S02]  /*0d40*/  SHF.R.U32.HI R20, RZ, 0x10, R20 ;  /* 0x00000010ff147819 */ /* 0x000fe40000011614 */
[----:B------:R-:W-:-:S03]  /*0d50*/  LOP3.LUT R19, R19, 0xffff, RZ, 0xc0, !PT ;  /* 0x0000ffff13137812 */ /* 0x000fc600078ec0ff */
[----:B------:R-:W-:Y:S01]  /*0d60*/  IMAD R20, R20, 0xc0, RZ ;  /* 0x000000c014147824 */ /* 0x000fe200078e02ff */
[----:B0-----:R-:W-:-:S04]  /*0d70*/  IADD3 R8, PT, PT, R22, 0x100, RZ ;  /* 0x0000010016087810 */ /* 0x001fc80007ffe0ff */
[----:B------:R-:W-:Y:S01]  /*0d80*/  LOP3.LUT R20, R20, R19, RZ, 0xfc, !PT ;  /* 0x0000001314147212 */ /* 0x000fe200078efcff */
[----:B------:R0:W-:Y:S01]  /*0d90*/  STS [R2+0x1200], R21 ;  /* 0x0012001502007388 */ /* 0x0001e20000000800 */
[----:B------:R-:W-:-:S03]  /*0da0*/  LOP3.LUT R8, R8, 0xffff, RZ, 0xc0, !PT ;  /* 0x0000ffff08087812 */ /* 0x000fc600078ec0ff */
[----:B0-----:R-:W-:-:S04]  /*0db0*/  IMAD R21, R3, 0x3, R20 ;  /* 0x0000000303157824 */ /* 0x001fc800078e0214 */
[----:B------:R-:W-:-:S04]  /*0dc0*/  IMAD.WIDE.U32 R20, R21, 0x4, R4 ;  /* 0x0000000415147825 */ /* 0x000fc800078e0004 */
[----:B------:R-:W-:Y:S02]  /*0dd0*/  IMAD R8, R8, 0x5556, RZ ;  /* 0x0000555608087824 */ /* 0x000fe400078e02ff */
[----:B------:R0:W2:Y:S03]  /*0de0*/  LDG.E.CONSTANT R20, desc[UR10][R20.64] ;  /* 0x0000000a14147981 */ /* 0x0000a6000c1e9900 */
[----:B------:R-:W-:Y:S02]  /*0df0*/  SHF.R.U32.HI R8, RZ, 0x10, R8 ;  /* 0x00000010ff087819 */ /* 0x000fe40000011608 */
[----:B0-----:R-:W-:-:S03]  /*0e00*/  IADD3 R21, PT, PT, R22, 0x140, RZ ;  /* 0x0000014016157810 */ /* 0x001fc60007ffe0ff */
[----:B------:R-:W-:Y:S01]  /*0e10*/  IMAD R9, R8, 0xc0, RZ ;  /* 0x000000c008097824 */ /* 0x000fe200078e02ff */
[----:B------:R-:W-:-:S04]  /*0e20*/  LOP3.LUT R21, R21, 0xffff, RZ, 0xc0, !PT ;  /* 0x0000ffff15157812 */ /* 0x000fc800078ec0ff */
[----:B------:R-:W-:Y:S01]  /*0e30*/  LOP3.LUT R8, R9, R14, RZ, 0xfc, !PT ;  /* 0x0000000e09087212 */ /* 0x000fe200078efcff */
[----:B------:R-:W-:-:S04]  /*0e40*/  IMAD R21, R21, 0x5556, RZ ;  /* 0x0000555615157824 */ /* 0x000fc800078e02ff */
[----:B------:R-:W-:Y:S01]  /*0e50*/  IMAD R9, R3, 0x3, R8 ;  /* 0x0000000303097824 */ /* 0x000fe200078e0208 */
[----:B------:R-:W-:-:S03]  /*0e60*/  SHF.R.U32.HI R21, RZ, 0x10, R21 ;  /* 0x00000010ff157819 */ /* 0x000fc60000011615 */
[----:B------:R-:W-:-:S04]  /*0e70*/  IMAD.WIDE.U32 R8, R9, 0x4, R4 ;  /* 0x0000000409087825 */ /* 0x000fc800078e0004 */
[----:B------:R-:W-:Y:S01]  /*0e80*/  IMAD R30, R21, 0xc0, RZ ;  /* 0x000000c0151e7824 */ /* 0x000fe200078e02ff */
[----:B------:R-:W-:Y:S01]  /*0e90*/  IADD3 R21, PT, PT, R22, 0x1c0, RZ ;  /* 0x000001c016157810 */ /* 0x000fe20007ffe0ff */
[----:B------:R0:W-:Y:S03]  /*0ea0*/  STS [R2+0x1b00], R18 ;  /* 0x001b001202007388 */ /* 0x0001e60000000800 */
[----:B------:R-:W-:Y:S01]  /*0eb0*/  LOP3.LUT R21, R21, 0xffff, RZ, 0xc0, !PT ;  /* 0x0000ffff15157812 */ /* 0x000fe200078ec0ff */
[----:B------:R1:W-:Y:S04]  /*0ec0*/  STS [R2+0x1e00], R17 ;  /* 0x001e001102007388 */ /* 0x0003e80000000800 */
[----:B0-----:R0:W5:Y:S01]  /*0ed0*/  LDG.E.CONSTANT R18, desc[UR10][R8.64] ;  /* 0x0000000a08127981 */ /* 0x001162000c1e9900 */
[----:B------:R-:W-:-:S03]  /*0ee0*/  IMAD R21, R21, 0x5556, RZ ;  /* 0x0000555615157824 */ /* 0x000fc600078e02ff */
[----:B------:R1:W-:Y:S01]  /*0ef0*/  STS [R2+0x2100], R13 ;  /* 0x0021000d02007388 */ /* 0x0003e20000000800 */
[----:B0-----:R-:W-:-:S04]  /*0f00*/  IADD3 R8, PT, PT, R22, 0x200, RZ ;  /* 0x0000020016087810 */ /* 0x001fc80007ffe0ff */
[----:B-1----:R-:W-:Y:S02]  /*0f10*/  LOP3.LUT R17, R8, 0xffff, RZ, 0xc0, !PT ;  /* 0x0000ffff08117812 */ /* 0x002fe400078ec0ff */
[----:B------:R-:W-:Y:S02]  /*0f20*/  IADD3 R13, PT, PT, R22, 0x280, RZ ;  /* 0x00000280160d7810 */ /* 0x000fe40007ffe0ff */
[----:B------:R-:W-:Y:S01]  /*0f30*/  SHF.R.U32.HI R21, RZ, 0x10, R21 ;  /* 0x00000010ff157819 */ /* 0x000fe20000011615 */
[----:B------:R-:W-:Y:S01]  /*0f40*/  IMAD R17, R17, 0x5556, RZ ;  /* 0x0000555611117824 */ /* 0x000fe200078e02ff */
[----:B------:R-:W-:Y:S02]  /*0f50*/  LOP3.LUT R13, R13, 0xffff, RZ, 0xc0, !PT ;  /* 0x0000ffff0d0d7812 */ /* 0x000fe400078ec0ff */
[----:B------:R-:W-:Y:S01]  /*0f60*/  LOP3.LUT R30, R30, R19, RZ, 0xfc, !PT ;  /* 0x000000131e1e7212 */ /* 0x000fe200078efcff */
[----:B------:R-:W-:Y:S01]  /*0f70*/  IMAD R21, R21, 0xc0, RZ ;  /* 0x000000c015157824 */ /* 0x000fe200078e02ff */
[----:B------:R0:W-:Y:S01]  /*0f80*/  STS [R2+0x1800], R23 ;  /* 0x0018001702007388 */ /* 0x0001e20000000800 */
[----:B------:R-:W-:-:S03]  /*0f90*/  SHF.R.U32.HI R17, RZ, 0x10, R17 ;  /* 0x00000010ff117819 */ /* 0x000fc60000011611 */
[----:B------:R1:W-:Y:S01]  /*0fa0*/  STS [R2+0x2700], R15 ;  /* 0x0027000f02007388 */ /* 0x0003e20000000800 */
[----:B------:R-:W-:-:S03]  /*0fb0*/  IMAD R9, R3, 0x3, R30 ;  /* 0x0000000303097824 */ /* 0x000fc600078e021e */
[----:B------:R1:W-:Y:S01]  /*0fc0*/  STS [R2+0x2400], R16 ;  /* 0x0024001002007388 */ /* 0x0003e20000000800 */
[----:B0-----:R-:W-:Y:S01]  /*0fd0*/  IADD3 R23, PT, PT, R22, 0x2c0, RZ ;  /* 0x000002c016177810 */ /* 0x001fe20007ffe0ff */
[----:B-1----:R-:W-:-:S03]  /*0fe0*/  IMAD R15, R13, 0x5556, RZ ;  /* 0x000055560d0f7824 */ /* 0x002fc600078e02ff */
[----:B------:R-:W-:Y:S01]  /*0ff0*/  LOP3.LUT R23, R23, 0xffff, RZ, 0xc0, !PT ;  /* 0x0000ffff17177812 */ /* 0x000fe200078ec0ff */
[----:B------:R-:W-:Y:S01]  /*1000*/  IMAD R30, R17, 0xc0, RZ ;  /* 0x000000c0111e7824 */ /* 0x000fe200078e02ff */
[----:B------:R-:W-:Y:S01]  /*1010*/  LOP3.LUT R16, R21, R14, RZ, 0xfc, !PT ;  /* 0x0000000e15107212 */ /* 0x000fe200078efcff */
[----:B------:R-:W-:Y:S01]  /*1020*/  IMAD.WIDE.U32 R8, R9, 0x4, R4 ;  /* 0x0000000409087825 */ /* 0x000fe200078e0004 */
[----:B------:R-:W-:Y:S01]  /*1030*/  SHF.R.U32.HI R15, RZ, 0x10, R15 ;  /* 0x00000010ff0f7819 */ /* 0x000fe2000001160f */
[----:B------:R0:W-:Y:S02]  /*1040*/  STS [R2+0x2a00], R10 ;  /* 0x002a000a02007388 */ /* 0x0001e40000000800 */
[----:B------:R-:W-:Y:S01]  /*1050*/  IMAD R13, R3, 0x3, R16 ;  /* 0x00000003030d7824 */ /* 0x000fe200078e0210 */
[----:B------:R-:W-:Y:S01]  /*1060*/  LOP3.LUT R16, R30, R19, RZ, 0xfc, !PT ;  /* 0x000000131e107212 */ /* 0x000fe200078efcff */
[----:B------:R-:W-:Y:S02]  /*1070*/  IMAD R23, R23, 0x5556, RZ ;  /* 0x0000555617177824 */ /* 0x000fe400078e02ff */
[----:B------:R-:W-:Y:S01]  /*1080*/  IMAD R15, R15, 0xc0, RZ ;  /* 0x000000c00f0f7824 */ /* 0x000fe200078e02ff */
[----:B------:R-:W-:Y:S01]  /*1090*/  IADD3 R21, PT, PT, R22, 0x340, RZ ;  /* 0x0000034016157810 */ /* 0x000fe20007ffe0ff */
[----:B0-----:R0:W5:Y:S01]  /*10a0*/  LDG.E.CONSTANT R10, desc[UR10][R8.64] ;  /* 0x0000000a080a7981 */ /* 0x001162000c1e9900 */
[----:B------:R-:W-:-:S02]  /*10b0*/  SHF.R.U32.HI R23, RZ, 0x10, R23 ;  /* 0x00000010ff177819 */ /* 0x000fc40000011617 */
[----:B------:R-:W-:Y:S01]  /*10c0*/  LOP3.LUT R21, R21, 0xffff, RZ, 0xc0, !PT ;  /* 0x0000ffff15157812 */ /* 0x000fe200078ec0ff */
[----:B0-----:R-:W-:-:S04]  /*10d0*/  IMAD.WIDE.U32 R8, R13, 0x4, R4 ;  /* 0x000000040d087825 */ /* 0x001fc800078e0004 */
[----:B------:R-:W-:Y:S01]  /*10e0*/  IMAD R13, R3, 0x3, R16 ;  /* 0x00000003030d7824 */ /* 0x000fe200078e0210 */
[----:B------:R-:W-:Y:S01]  /*10f0*/  LOP3.LUT R16, R15, R14, RZ, 0xfc, !PT ;  /* 0x0000000e0f107212 */ /* 0x000fe200078efcff */
[----:B------:R0:W5:Y:S01]  /*1100*/  LDG.E.CONSTANT R17, desc[UR10][R8.64] ;  /* 0x0000000a08117981 */ /* 0x000162000c1e9900 */
[----:B------:R-:W-:Y:S02]  /*1110*/  IMAD R30, R23, 0xc0, RZ ;  /* 0x000000c0171e7824 */ /* 0x000fe400078e02ff */
[----:B------:R-:W-:Y:S02]  /*1120*/  IMAD R21, R21, 0x5556, RZ ;  /* 0x0000555615157824 */ /* 0x000fe400078e02ff */
[----:B0-----:R-:W-:-:S04]  /*1130*/  IMAD.WIDE.U32 R8, R13, 0x4, R4 ;  /* 0x000000040d087825 */ /* 0x001fc800078e0004 */
[----:B------:R-:W-:Y:S01]  /*1140*/  IMAD R13, R3, 0x3, R16 ;  /* 0x00000003030d7824 */ /* 0x000fe200078e0210 */
[----:B------:R-:W-:Y:S01]  /*1150*/  LOP3.LUT R30, R30, R19, RZ, 0xfc, !PT ;  /* 0x000000131e1e7212 */ /* 0x000fe200078efcff */
[----:B------:R0:W5:Y:S01]  /*1160*/  LDG.E.CONSTANT R16, desc[UR10][R8.64] ;  /* 0x0000000a08107981 */ /* 0x000162000c1e9900 */
[----:B------:R-:W-:Y:S01]  /*1170*/  SHF.R.U32.HI R21, RZ, 0x10, R21 ;  /* 0x00000010ff157819 */ /* 0x000fe20000011615 */
[----:B0-----:R-:W-:-:S04]  /*1180*/  IMAD.WIDE.U32 R8, R13, 0x4, R4 ;  /* 0x000000040d087825 */ /* 0x001fc800078e0004 */
[----:B------:R-:W-:Y:S01]  /*1190*/  IMAD R13, R3, 0x3, R30 ;  /* 0x00000003030d7824 */ /* 0x000fe200078e021e */
[----:B------:R0:W5:Y:S01]  /*11a0*/  LDG.E.CONSTANT R15, desc[UR10][R8.64] ;  /* 0x0000000a080f7981 */ /* 0x000162000c1e9900 */
[----:B------:R-:W-:-:S05]  /*11b0*/  IMAD R21, R21, 0xc0, RZ ;  /* 0x000000c015157824 */ /* 0x000fca00078e02ff */
[----:B------:R-:W-:Y:S01]  /*11c0*/  LOP3.LUT R30, R21, R14, RZ, 0xfc, !PT ;  /* 0x0000000e151e7212 */ /* 0x000fe200078efcff */
[----:B0-----:R-:W-:-:S05]  /*11d0*/  IMAD.WIDE.U32 R8, R13, 0x4, R4 ;  /* 0x000000040d087825 */ /* 0x001fca00078e0004 */
[----:B------:R0:W5:Y:S01]  /*11e0*/  LDG.E.CONSTANT R13, desc[UR10][R8.64] ;  /* 0x0000000a080d7981 */ /* 0x000162000c1e9900 */
[----:B------:R-:W-:-:S04]  /*11f0*/  IMAD R21, R3, 0x3, R30 ;  /* 0x0000000303157824 */ /* 0x000fc800078e021e */
[----:B0-----:R-:W-:Y:S01]  /*1200*/  IMAD.WIDE.U32 R8, R21, 0x4, R4 ;  /* 0x0000000415087825 */ /* 0x001fe200078e0004 */
[----:B------:R-:W-:Y:S01]  /*1210*/  IADD3 R21, PT, PT, R22, 0x380, RZ ;  /* 0x0000038016157810 */ /* 0x000fe20007ffe0ff */
[----:B---3--:R0:W-:Y:S04]  /*1220*/  STS [R2+0x2d00], R11 ;  /* 0x002d000b02007388 */ /* 0x0081e80000000800 */
[----:B0-----:R0:W3:Y:S01]  /*1230*/  LDG.E.CONSTANT R11, desc[UR10][R8.64] ;  /* 0x0000000a080b7981 */ /* 0x0010e2000c1e9900 */
[----:B------:R-:W-:-:S05]  /*1240*/  LOP3.LUT R21, R21, 0xffff, RZ, 0xc0, !PT ;  /* 0x0000ffff15157812 */ /* 0x000fca00078ec0ff */
[----:B------:R-:W-:-:S05]  /*1250*/  IMAD R21, R21, 0x5556, RZ ;  /* 0x0000555615157824 */ /* 0x000fca00078e02ff */
[----:B------:R-:W-:-:S05]  /*1260*/  SHF.R.U32.HI R21, RZ, 0x10, R21 ;  /* 0x00000010ff157819 */ /* 0x000fca0000011615 */
[----:B------:R-:W-:-:S05]  /*1270*/  IMAD R30, R21, 0xc0, RZ ;  /* 0x000000c0151e7824 */ /* 0x000fca00078e02ff */
[----:B------:R-:W-:-:S05]  /*1280*/  LOP3.LUT R30, R30, R19, RZ, 0xfc, !PT ;  /* 0x000000131e1e7212 */ /* 0x000fca00078efcff */
[----:B------:R-:W-:-:S04]  /*1290*/  IMAD R21, R3, 0x3, R30 ;  /* 0x0000000303157824 */ /* 0x000fc800078e021e */
[----:B0-----:R-:W-:Y:S01]  /*12a0*/  IMAD.WIDE.U32 R8, R21, 0x4, R4 ;  /* 0x0000000415087825 */ /* 0x001fe200078e0004 */
[----:B----4-:R0:W-:Y:S04]  /*12b0*/  STS [R2+0x100], R12 ;  /* 0x0001000c02007388 */ /* 0x0101e80000000800 */
[----:B0-----:R0:W4:Y:S01]  /*12c0*/  LDG.E.CONSTANT R12, desc[UR10][R8.64] ;  /* 0x0000000a080c7981 */ /* 0x001122000c1e9900 */
[----:B------:R-:W-:-:S04]  /*12d0*/  LOP3.LUT R21, R22, 0x400, RZ, 0xfc, !PT ;  /* 0x0000040016157812 */ /* 0x000fc800078efcff */
[----:B------:R-:W-:Y:S02]  /*12e0*/  LOP3.LUT R21, R21, 0xffff, RZ, 0xc0, !PT ;  /* 0x0000ffff15157812 */ /* 0x000fe400078ec0ff */
[----:B------:R-:W-:-:S03]  /*12f0*/  IADD3 R23, PT, PT, R22, 0x440, RZ ;  /* 0x0000044016177810 */ /* 0x000fc60007ffe0ff */
[----:B------:R-:W-:Y:S01]  /*1300*/  IMAD R21, R21, 0x5556, RZ ;  /* 0x0000555615157824 */ /* 0x000fe200078e02ff */
[----:B------:R-:W-:-:S04]  /*1310*/  LOP3.LUT R23, R23, 0xffff, RZ, 0xc0, !PT ;  /* 0x0000ffff17177812 */ /* 0x000fc800078ec0ff */
[----:B------:R-:W-:Y:S01]  /*1320*/  SHF.R.U32.HI R21, RZ, 0x10, R21 ;  /* 0x00000010ff157819 */ /* 0x000fe20000011615 */
[----:B------:R-:W-:-:S04]  /*1330*/  IMAD R23, R23, 0x5556, RZ ;  /* 0x0000555617177824 */ /* 0x000fc800078e02ff */
[----:B------:R-:W-:Y:S01]  /*1340*/  IMAD R21, R21, 0xc0, RZ ;  /* 0x000000c015157824 */ /* 0x000fe200078e02ff */
[----:B------:R-:W-:-:S04]  /*1350*/  SHF.R.U32.HI R23, RZ, 0x10, R23 ;  /* 0x00000010ff177819 */ /* 0x000fc80000011617 */
[----:B------:R-:W-:-:S05]  /*1360*/  LOP3.LUT R30, R21, R14, RZ, 0xfc, !PT ;  /* 0x0000000e151e7212 */ /* 0x000fca00078efcff */
[----:B------:R-:W-:Y:S02]  /*1370*/  IMAD R21, R3, 0x3, R30 ;  /* 0x0000000303157824 */ /* 0x000fe400078e021e */
[----:B------:R-:W-:Y:S02]  /*1380*/  IMAD R30, R23, 0xc0, RZ ;  /* 0x000000c0171e7824 */ /* 0x000fe400078e02ff */
[----:B0-----:R-:W-:-:S03]  /*1390*/  IMAD.WIDE.U32 R8, R21, 0x4, R4 ;  /* 0x0000000415087825 */ /* 0x001fc600078e0004 */
[----:B------:R-:W-:Y:S02]  /*13a0*/  LOP3.LUT R30, R30, R19, RZ, 0xfc, !PT ;  /* 0x000000131e1e7212 */ /* 0x000fe400078efcff */
[----:B------:R0:W4:Y:S03]  /*13b0*/  LDG.E.CONSTANT R21, desc[UR10][R8.64] ;  /* 0x0000000a08157981 */ /* 0x000126000c1e9900 */
[----:B------:R-:W-:-:S04]  /*13c0*/  IMAD R23, R3, 0x3, R30 ;  /* 0x0000000303177824 */ /* 0x000fc800078e021e */
[----:B0-----:R-:W-:Y:S01]  /*13d0*/  IMAD.WIDE.U32 R8, R23, 0x4, R4 ;  /* 0x0000000417087825 */ /* 0x001fe200078e0004 */
[C---:B------:R-:W-:Y:S02]  /*13e0*/  IADD3 R23, PT, PT, R22.reuse, 0x4c0, RZ ;  /* 0x000004c016177810 */ /* 0x040fe40007ffe0ff */
[----:B------:R-:W-:Y:S02]  /*13f0*/  IADD3 R30, PT, PT, R22, 0x500, RZ ;  /* 0x00000500161e7810 */ /* 0x000fe40007ffe0ff */
[----:B------:R-:W-:Y:S02]  /*1400*/  LOP3.LUT R23, R23, 0xffff, RZ, 0xc0, !PT ;  /* 0x0000ffff17177812 */ /* 0x000fe400078ec0ff */
[----:B------:R-:W-:-:S03]  /*1410*/  LOP3.LUT R30, R30, 0xffff, RZ, 0xc0, !PT ;  /* 0x0000ffff1e1e7812 */ /* 0x000fc600078ec0ff */
[----:B------:R-:W-:Y:S02]  /*1420*/  IMAD R23, R23, 0x5556, RZ ;  /* 0x0000555617177824 */ /* 0x000fe400078e02ff */
[----:B------:R-:W-:-:S03]  /*1430*/  IMAD R30, R30, 0x5556, RZ ;  /* 0x000055561e1e7824 */ /* 0x000fc600078e02ff */
[----:B------:R-:W-:Y:S02]  /*1440*/  SHF.R.U32.HI R23, RZ, 0x10, R23 ;  /* 0x00000010ff177819 */ /* 0x000fe40000011617 */
[----:B------:R-:W-:-:S03]  /*1450*/  SHF.R.U32.HI R30, RZ, 0x10, R30 ;  /* 0x00000010ff1e7819 */ /* 0x000fc6000001161e */
[----:B------:R-:W-:Y:S01]  /*1460*/  IMAD R23, R23, 0xc0, RZ ;  /* 0x000000c017177824 */ /* 0x000fe200078e02ff */
[----:B--2---:R0:W-:Y:S01]  /*1470*/  STS [R2+0x200], R20 ;  /* 0x0002001402007388 */ /* 0x0041e20000000800 */
[----:B------:R-:W-:-:S03]  /*1480*/  IMAD R30, R30, 0xc0, RZ ;  /* 0x000000c01e1e7824 */ /* 0x000fc600078e02ff */
[----:B0-----:R0:W2:Y:S02]  /*1490*/  LDG.E.CONSTANT R20, desc[UR10][R8.64] ;  /* 0x0000000a08147981 */ /* 0x0010a4000c1e9900 */
[----:B------:R-:W-:Y:S02]  /*14a0*/  LOP3.LUT R30, R30, R19, RZ, 0xfc, !PT ;  /* 0x000000131e1e7212 */ /* 0x000fe400078efcff */
[----:B0-----:R-:W-:-:S05]  /*14b0*/  LOP3.LUT R8, R23, R14, RZ, 0xfc, !PT ;  /* 0x0000000e17087212 */ /* 0x001fca00078efcff */
[----:B------:R-:W-:-:S04]  /*14c0*/  IMAD R9, R3, 0x3, R8 ;  /* 0x0000000303097824 */ /* 0x000fc800078e0208 */
[----:B------:R-:W-:Y:S01]  /*14d0*/  IMAD.WIDE.U32 R8, R9, 0x4, R4 ;  /* 0x0000000409087825 */ /* 0x000fe200078e0004 */
[----:B-----5:R0:W-:Y:S02]  /*14e0*/  STS [R2+0x400], R18 ;  /* 0x0004001202007388 */ /* 0x0201e40000000800 */
[----:B0-----:R-:W-:-:S04]  /*14f0*/  IADD3 R18, PT, PT, R22, 0x680, RZ ;  /* 0x0000068016127810 */ /* 0x001fc80007ffe0ff */
[----:B------:R-:W-:-:S05]  /*1500*/  LOP3.LUT R23, R18, 0xffff, RZ, 0xc0, !PT ;  /* 0x0000ffff12177812 */ /* 0x000fca00078ec0ff */
[----:B------:R-:W-:Y:S01]  /*1510*/  IMAD R23, R23, 0x5556, RZ ;  /* 0x0000555617177824 */ /* 0x000fe200078e02ff */
[----:B------:R0:W-:Y:S02]  /*1520*/  STS [R2+0x500], R10 ;  /* 0x0005000a02007388 */ /* 0x0001e40000000800 */
[----:B0-----:R-:W-:-:S04]  /*1530*/  IADD3 R10, PT, PT, R22, 0x580, RZ ;  /* 0x00000580160a7810 */ /* 0x001fc80007ffe0ff */
[----:B------:R-:W-:Y:S01]  /*1540*/  LOP3.LUT R10, R10, 0xffff, RZ, 0xc0, !PT ;  /* 0x0000ffff0a0a7812 */ /* 0x000fe200078ec0ff */
[----:B------:R0:W-:Y:S02]  /*1550*/  STS [R2+0x700], R17 ;  /* 0x0007001102007388 */ /* 0x0001e40000000800 */
[----:B0-----:R-:W-:Y:S02]  /*1560*/  IADD3 R17, PT, PT, R22, 0x5c0, RZ ;  /* 0x000005c016117810 */ /* 0x001fe40007ffe0ff */
[----:B------:R0:W-:Y:S02]  /*1570*/  STS [R2+0x800], R16 ;  /* 0x0008001002007388 */ /* 0x0001e40000000800 */
[----:B------:R-:W-:Y:S01]  /*1580*/  LOP3.LUT R17, R17, 0xffff, RZ, 0xc0, !PT ;  /* 0x0000ffff11117812 */ /* 0x000fe200078ec0ff */
[----:B0-----:R-:W-:Y:S02]  /*1590*/  IMAD R16, R10, 0x5556, RZ ;  /* 0x000055560a107824 */ /* 0x001fe400078e02ff */
[----:B------:R0:W5:Y:S04]  /*15a0*/  LDG.E.CONSTANT R10, desc[UR10][R8.64] ;  /* 0x0000000a080a7981 */ /* 0x000168000c1e9900 */
[----:B------:R1:W-:Y:S01]  /*15b0*/  STS [R2+0xa00], R15 ;  /* 0x000a000f02007388 */ /* 0x0003e20000000800 */
[----:B------:R-:W-:Y:S01]  /*15c0*/  SHF.R.U32.HI R16, RZ, 0x10, R16 ;  /* 0x00000010ff107819 */ /* 0x000fe20000011610 */
[----:B-1----:R-:W-:-:S04]  /*15d0*/  IMAD R15, R3, 0x3, R30 ;  /* 0x00000003030f7824 */ /* 0x002fc800078e021e */
[----:B0-----:R-:W-:Y:S01]  /*15e0*/  IMAD.WIDE.U32 R8, R15, 0x4, R4 ;  /* 0x000000040f087825 */ /* 0x001fe200078e0004 */
[----:B------:R-:W-:Y:S01]  /*15f0*/  IADD3 R15, PT, PT, R22, 0x640, RZ ;  /* 0x00000640160f7810 */ /* 0x000fe20007ffe0ff */
[----:B------:R0:W-:Y:S03]  /*1600*/  STS [R2+0xb00], R13 ;  /* 0x000b000d02007388 */ /* 0x0001e60000000800 */
[----:B------:R-:W-:Y:S01]  /*1610*/  LOP3.LUT R15, R15, 0xffff, RZ, 0xc0, !PT ;  /* 0x0000ffff0f0f7812 */ /* 0x000fe200078ec0ff */
[----:B------:R-:W-:Y:S02]  /*1620*/  IMAD R17, R17, 0x5556, RZ ;  /* 0x0000555611117824 */ /* 0x000fe400078e02ff */
[----:B0-----:R-:W-:Y:S02]  /*1630*/  IMAD R13, R16, 0xc0, RZ ;  /* 0x000000c0100d7824 */ /* 0x001fe400078e02ff */
[----:B------:R-:W-:-:S03]  /*1640*/  IMAD R15, R15, 0x5556, RZ ;  /* 0x000055560f0f7824 */ /* 0x000fc600078e02ff */
[----:B------:R-:W-:Y:S02]  /*1650*/  LOP3.LUT R16, R13, R14, RZ, 0xfc, !PT ;  /* 0x0000000e0d107212 */ /* 0x000fe400078efcff */
[----:B------:R-:W-:Y:S02]  /*1660*/  SHF.R.U32.HI R17, RZ, 0x10, R17 ;  /* 0x00000010ff117819 */ /* 0x000fe40000011611 */
[----:B------:R-:W-:Y:S01]  /*1670*/  SHF.R.U32.HI R15, RZ, 0x10, R15 ;  /* 0x00000010ff0f7819 */ /* 0x000fe2000001160f */
[----:B------:R-:W-:Y:S02]  /*1680*/  IMAD R13, R3, 0x3, R16 ;  /* 0x00000003030d7824 */ /* 0x000fe400078e0210 */
[----:B------:R-:W-:Y:S01]  /*1690*/  IMAD R18, R17, 0xc0, RZ ;  /* 0x000000c011127824 */ /* 0x000fe200078e02ff */
[----:B------:R-:W-:-:S04]  /*16a0*/  SHF.R.U32.HI R23, RZ, 0x10, R23 ;  /* 0x00000010ff177819 */ /* 0x000fc80000011617 */
[----:B------:R-:W-:Y:S01]  /*16b0*/  LOP3.LUT R16, R18, R19, RZ, 0xfc, !PT ;  /* 0x0000001312107212 */ /* 0x000fe200078efcff */
[----:B------:R-:W-:Y:S01]  /*16c0*/  IMAD R30, R23, 0xc0, RZ ;  /* 0x000000c0171e7824 */ /* 0x000fe200078e02ff */
[----:B---3--:R0:W-:Y:S04]  /*16d0*/  STS [R2+0xd00], R11 ;  /* 0x000d000b02007388 */ /* 0x0081e80000000800 */
[----:B0-----:R0:W3:Y:S01]  /*16e0*/  LDG.E.CONSTANT R11, desc[UR10][R8.64] ;  /* 0x0000000a080b7981 */ /* 0x0010e2000c1e9900 */
[----:B------:R-:W-:Y:S02]  /*16f0*/  IMAD R17, R3, 0x3, R16 ;  /* 0x0000000303117824 */ /* 0x000fe400078e0210 */
[----:B0-----:R-:W-:-:S04]  /*1700*/  IMAD.WIDE.U32 R8, R13, 0x4, R4 ;  /* 0x000000040d087825 */ /* 0x001fc800078e0004 */
[----:B------:R-:W-:Y:S01]  /*1710*/  IMAD R13, R15, 0xc0, RZ ;  /* 0x000000c00f0d7824 */ /* 0x000fe200078e02ff */
[----:B------:R-:W-:Y:S01]  /*1720*/  LOP3.LUT R30, R30, R19, RZ, 0xfc, !PT ;  /* 0x000000131e1e7212 */ /* 0x000fe200078efcff */
[----:B------:R-:W-:Y:S01]  /*1730*/  IMAD.WIDE.U32 R16, R17, 0x4, R4 ;  /* 0x0000000411107825 */ /* 0x000fe200078e0004 */
[----:B------:R0:W3:Y:S02]  /*1740*/  LDG.E.CONSTANT R15, desc[UR10][R8.64] ;  /* 0x0000000a080f7981 */ /* 0x0000e4000c1e9900 */
[----:B------:R-:W-:-:S03]  /*1750*/  LOP3.LUT R18, R13, R14, RZ, 0xfc, !PT ;  /* 0x0000000e0d127212 */ /* 0x000fc600078efcff */
[----:B------:R-:W3:Y:S02]  /*1760*/  LDG.E.CONSTANT R16, desc[UR10][R16.64] ;  /* 0x0000000a10107981 */ /* 0x000ee4000c1e9900 */
[----:B------:R-:W-:-:S04]  /*1770*/  IMAD R13, R3, 0x3, R18 ;  /* 0x00000003030d7824 */ /* 0x000fc800078e0212 */
[----:B0-----:R-:W-:-:S04]  /*1780*/  IMAD.WIDE.U32 R8, R13, 0x4, R4 ;  /* 0x000000040d087825 */ /* 0x001fc800078e0004 */
[----:B------:R-:W-:Y:S01]  /*1790*/  IMAD R13, R3, 0x3, R30 ;  /* 0x00000003030d7824 */ /* 0x000fe200078e021e */
[----:B------:R0:W3:Y:S03]  /*17a0*/  LDG.E.CONSTANT R17, desc[UR10][R8.64] ;  /* 0x0000000a08117981 */ /* 0x0000e6000c1e9900 */
[----:B0-----:R-:W-:Y:S01]  /*17b0*/  IMAD.WIDE.U32 R8, R13, 0x4, R4 ;  /* 0x000000040d087825 */ /* 0x001fe200078e0004 */
[----:B------:R-:W-:-:S04]  /*17c0*/  IADD3 R13, PT, PT, R22, 0x700, RZ ;  /* 0x00000700160d7810 */ /* 0x000fc80007ffe0ff */
[----:B------:R-:W-:Y:S01]  /*17d0*/  LOP3.LUT R13, R13, 0xffff, RZ, 0xc0, !PT ;  /* 0x0000ffff0d0d7812 */ /* 0x000fe200078ec0ff */
[----:B------:R0:W3:Y:S04]  /*17e0*/  LDG.E.CONSTANT R18, desc[UR10][R8.64] ;  /* 0x0000000a08127981 */ /* 0x0000e8000c1e9900 */
[----:B------:R-:W-:-:S05]  /*17f0*/  IMAD R13, R13, 0x5556, RZ ;  /* 0x000055560d0d7824 */ /* 0x000fca00078e02ff */
[----:B------:R-:W-:-:S05]  /*1800*/  SHF.R.U32.HI R13, RZ, 0x10, R13 ;  /* 0x00000010ff0d7819 */ /* 0x000fca000001160d */
[----:B------:R-:W-:-:S05]  /*1810*/  IMAD R13, R13, 0xc0, RZ ;  /* 0x000000c00d0d7824 */ /* 0x000fca00078e02ff */
[----:B------:R-:W-:Y:S01]  /*1820*/  LOP3.LUT R30, R13, R14, RZ, 0xfc, !PT ;  /* 0x0000000e0d1e7212 */ /* 0x000fe200078efcff */
[----:B----4-:R1:W-:Y:S04]  /*1830*/  STS [R2+0xe00], R12 ;  /* 0x000e000c02007388 */ /* 0x0103e80000000800 */
[----:B------:R-:W-:-:S04]  /*1840*/  IMAD R13, R3, 0x3, R30 ;  /* 0x00000003030d7824 */ /* 0x000fc800078e021e */
[----:B-1----:R-:W-:-:S06]  /*1850*/  IMAD.WIDE.U32 R12, R13, 0x4, R4 ;  /* 0x000000040d0c7825 */ /* 0x002fcc00078e0004 */
[----:B------:R1:W4:Y:S01]  /*1860*/  LDG.E.CONSTANT R12, desc[UR10][R12.64] ;  /* 0x0000000a0c0c7981 */ /* 0x000322000c1e9900 */
[C---:B0-----:R-:W-:Y:S02]  /*1870*/  IADD3 R9, PT, PT, R22.reuse, 0x7c0, RZ ;  /* 0x000007c016097810 */ /* 0x041fe40007ffe0ff */
[C---:B------:R-:W-:Y:S02]  /*1880*/  IADD3 R23, PT, PT, R22.reuse, 0x880, RZ ;  /* 0x0000088016177810 */ /* 0x040fe40007ffe0ff */
[----:B------:R-:W-:Y:S02]  /*1890*/  LOP3.LUT R9, R9, 0xffff, RZ, 0xc0, !PT ;  /* 0x0000ffff09097812 */ /* 0x000fe400078ec0ff */
[----:B------:R-:W-:Y:S02]  /*18a0*/  LOP3.LUT R23, R23, 0xffff, RZ, 0xc0, !PT ;  /* 0x0000ffff17177812 */ /* 0x000fe400078ec0ff */
[----:B------:R-:W-:Y:S01]  /*18b0*/  IADD3 R8, PT, PT, R22, 0x740, RZ ;  /* 0x0000074016087810 */ /* 0x000fe20007ffe0ff */
[----:B------:R-:W-:-:S02]  /*18c0*/  IMAD R9, R9, 0x5556, RZ ;  /* 0x0000555609097824 */ /* 0x000fc400078e02ff */
[----:B------:R-:W-:Y:S01]  /*18d0*/  IMAD R23, R23, 0x5556, RZ ;  /* 0x0000555617177824 */ /* 0x000fe200078e02ff */
[----:B------:R-:W-:Y:S02]  /*18e0*/  LOP3.LUT R8, R8, 0xffff, RZ, 0xc0, !PT ;  /* 0x0000ffff08087812 */ /* 0x000fe400078ec0ff */
[----:B------:R-:W-:Y:S02]  /*18f0*/  SHF.R.U32.HI R9, RZ, 0x10, R9 ;  /* 0x00000010ff097819 */ /* 0x000fe40000011609 */
[----:B------:R-:W-:Y:S01]  /*1900*/  SHF.R.U32.HI R23, RZ, 0x10, R23 ;  /* 0x00000010ff177819 */ /* 0x000fe20000011617 */
[----:B------:R-:W-:Y:S02]  /*1910*/  IMAD R8, R8, 0x5556, RZ ;  /* 0x0000555608087824 */ /* 0x000fe400078e02ff */
[----:B-1----:R-:W-:Y:S02]  /*1920*/  IMAD R13, R9, 0xc0, RZ ;  /* 0x000000c0090d7824 */ /* 0x002fe400078e02ff */
[----:B------:R-:W-:Y:S01]  /*1930*/  IMAD R23, R23, 0xc0, RZ ;  /* 0x000000c017177824 */ /* 0x000fe200078e02ff */
[----:B------:R-:W-:-:S02]  /*1940*/  SHF.R.U32.HI R8, RZ, 0x10, R8 ;  /* 0x00000010ff087819 */ /* 0x000fc40000011608 */
[-C--:B------:R-:W-:Y:S02]  /*1950*/  LOP3.LUT R30, R13, R14.reuse, RZ, 0xfc, !PT ;  /* 0x0000000e0d1e7212 */ /* 0x080fe400078efcff */
[----:B------:R-:W-:Y:S01]  /*1960*/  LOP3.LUT R14, R23, R14, RZ, 0xfc, !PT ;  /* 0x0000000e170e7212 */ /* 0x000fe200078efcff */
[----:B------:R-:W-:Y:S01]  /*1970*/  IMAD R8, R8, 0xc0, RZ ;  /* 0x000000c008087824 */ /* 0x000fe200078e02ff */
[----:B------:R-:W-:-:S04]  /*1980*/  LOP3.LUT R23, R22, 0x800, RZ, 0xfc, !PT ;  /* 0x0000080016177812 */ /* 0x000fc800078efcff */
[----:B------:R-:W-:Y:S02]  /*1990*/  LOP3.LUT R8, R8, R19, RZ, 0xfc, !PT ;  /* 0x0000001308087212 */ /* 0x000fe400078efcff */
[----:B------:R-:W-:-:S03]  /*19a0*/  LOP3.LUT R23, R23, 0xffff, RZ, 0xc0, !PT ;  /* 0x0000ffff17177812 */ /* 0x000fc600078ec0ff */
[----:B------:R-:W-:Y:S02]  /*19b0*/  IMAD R9, R3, 0x3, R8 ;  /* 0x0000000303097824 */ /* 0x000fe400078e0208 */
[----:B------:R-:W-:Y:S01]  /*19c0*/  IMAD R23, R23, 0x5556, RZ ;  /* 0x0000555617177824 */ /* 0x000fe200078e02ff */
[----:B------:R0:W-:Y:S01]  /*19d0*/  STS [R2+0x1000], R21 ;  /* 0x0010001502007388 */ /* 0x0001e20000000800 */
[----:B------:R-:W-:-:S03]  /*19e0*/  IMAD.WIDE.U32 R8, R9, 0x4, R4 ;  /* 0x0000000409087825 */ /* 0x000fc600078e0004 */
[----:B------:R-:W-:Y:S01]  /*19f0*/  SHF.R.U32.HI R23, RZ, 0x10, R23 ;  /* 0x00000010ff177819 */ /* 0x000fe20000011617 */
[----:B--2---:R1:W-:Y:S01]  /*1a00*/  STS [R2+0x1100], R20 ;  /* 0x0011001402007388 */ /* 0x0043e20000000800 */
[----:B------:R-:W-:-:S03]  /*1a10*/  IADD3 R22, PT, PT, R22, 0x8c0, RZ ;  /* 0x000008c016167810 */ /* 0x000fc60007ffe0ff */
[----:B------:R2:W4:Y:S01]  /*1a20*/  LDG.E.CONSTANT R13, desc[UR10][R8.64] ;  /* 0x0000000a080d7981 */ /* 0x000522000c1e9900 */
[----:B0-----:R-:W-:-:S04]  /*1a30*/  IMAD R21, R3, 0x3, R30 ;  /* 0x0000000303157824 */ /* 0x001fc800078e021e */
[----:B-1----:R-:W-:Y:S01]  /*1a40*/  IMAD.WIDE.U32 R20, R21, 0x4, R4 ;  /* 0x0000000415147825 */ /* 0x002fe200078e0004 */
[----:B------:R-:W-:-:S03]  /*1a50*/  LOP3.LUT R22, R22, 0xffff, RZ, 0xc0, !PT ;  /* 0x0000ffff16167812 */ /* 0x000fc600078ec0ff */
[----:B--2---:R-:W-:Y:S02]  /*1a60*/  IMAD R8, R23, 0xc0, RZ ;  /* 0x000000c017087824 */ /* 0x004fe400078e02ff */
[C---:B------:R-:W-:Y:S01]  /*1a70*/  IMAD R9, R3.reuse, 0x3, R29 ;  /* 0x0000000303097824 */ /* 0x040fe200078e021d */
[----:B------:R0:W2:Y:S01]  /*1a80*/  LDG.E.CONSTANT R20, desc[UR10][R20.64] ;  /* 0x0000000a14147981 */ /* 0x0000a2000c1e9900 */
[C---:B------:R-:W-:Y:S02]  /*1a90*/  IMAD R23, R3.reuse, 0x3, R28 ;  /* 0x0000000303177824 */ /* 0x040fe400078e021c */
[----:B------:R-:W-:Y:S01]  /*1aa0*/  IMAD R22, R22, 0x5556, RZ ;  /* 0x0000555616167824 */ /* 0x000fe200078e02ff */
[----:B0-----:R-:W-:Y:S02]  /*1ab0*/  LOP3.LUT R21, R8, R19, RZ, 0xfc, !PT ;  /* 0x0000001308157212 */ /* 0x001fe400078efcff */
[----:B------:R-:W-:Y:S02]  /*1ac0*/  ISETP.GT.U32.AND P0, PT, R0, 0x2f, PT ;  /* 0x0000002f0000780c */ /* 0x000fe40003f04070 */
[----:B------:R-:W-:Y:S01]  /*1ad0*/  SHF.R.U32.HI R22, RZ, 0x10, R22 ;  /* 0x00000010ff167819 */ /* 0x000fe20000011616 */
[----:B------:R-:W-:-:S04]  /*1ae0*/  IMAD R31, R3, 0x3, R27 ;  /* 0x00000003031f7824 */ /* 0x000fc800078e021b */
[----:B------:R-:W-:Y:S02]  /*1af0*/  IMAD R22, R22, 0xc0, RZ ;  /* 0x000000c016167824 */ /* 0x000fe400078e02ff */
[----:B------:R-:W-:-:S03]  /*1b00*/  IMAD R21, R3, 0x3, R21 ;  /* 0x0000000303157824 */ /* 0x000fc600078e0215 */
[----:B------:R-:W-:Y:S02]  /*1b10*/  LOP3.LUT R19, R22, R19, RZ, 0xfc, !PT ;  /* 0x0000001316137212 */ /* 0x000fe400078efcff */
[----:B------:R-:W0:Y:S01]  /*1b20*/  @!P0 S2R R22, SR_CTAID.X ;  /* 0x0000000000168919 */ /* 0x000e220000002500 */
[----:B------:R-:W-:Y:S01]  /*1b30*/  SHF.L.U32 R30, R0, 0x3, RZ ;  /* 0x00000003001e7819 */ /* 0x000fe200000006ff */
[----:B-----5:R-:W-:Y:S04]  /*1b40*/  STS [R2+0x1300], R10 ;  /* 0x0013000a02007388 */ /* 0x020fe80000000800 */
[----:B---3--:R1:W-:Y:S02]  /*1b50*/  STS [R2+0x1400], R11 ;  /* 0x0014000b02007388 */ /* 0x0083e40000000800 */
[----:B-1----:R-:W-:-:S04]  /*1b60*/  IMAD.WIDE.U32 R10, R9, 0x4, R4 ;  /* 0x00000004090a7825 */ /* 0x002fc800078e0004 */
[----:B------:R-:W-:-:S04]  /*1b70*/  IMAD.WIDE.U32 R8, R23, 0x4, R4 ;  /* 0x0000000417087825 */ /* 0x000fc800078e0004 */
[----:B------:R-:W-:Y:S01]  /*1b80*/  IMAD R23, R3, 0x3, R26 ;  /* 0x0000000303177824 */ /* 0x000fe200078e021a */
[----:B------:R-:W-:Y:S04]  /*1b90*/  STS [R2+0x1600], R15 ;  /* 0x0016000f02007388 */ /* 0x000fe80000000800 */
[----:B------:R1:W-:Y:S04]  /*1ba0*/  STS [R2+0x1900], R17 ;  /* 0x0019001102007388 */ /* 0x0003e80000000800 */
[----:B-1----:R1:W3:Y:S02]  /*1bb0*/  LDG.E.CONSTANT R17, desc[UR10][R8.64] ;  /* 0x0000000a08117981 */ /* 0x0022e4000c1e9900 */
[----:B-1----:R-:W-:-:S04]  /*1bc0*/  IMAD.WIDE.U32 R8, R23, 0x4, R4 ;  /* 0x0000000417087825 */ /* 0x002fc800078e0004 */
[----:B------:R-:W-:Y:S01]  /*1bd0*/  IMAD R23, R3, 0x3, R25 ;  /* 0x0000000303177824 */ /* 0x000fe200078e0219 */
[----:B------:R1:W5:Y:S04]  /*1be0*/  LDG.E.CONSTANT R15, desc[UR10][R8.64] ;  /* 0x0000000a080f7981 */ /* 0x000368000c1e9900 */
[----:B------:R0:W-:Y:S01]  /*1bf0*/  STS [R2+0x1a00], R18 ;  /* 0x001a001202007388 */ /* 0x0001e20000000800 */
[----:B-1----:R-:W-:-:S03]  /*1c00*/  IMAD.WIDE.U32 R8, R23, 0x4, R4 ;  /* 0x0000000417087825 */ /* 0x002fc600078e0004 */
[----:B0-----:R0:W5:Y:S01]  /*1c10*/  LDG.E.CONSTANT R18, desc[UR10][R10.64] ;  /* 0x0000000a0a127981 */ /* 0x001162000c1e9900 */
[----:B------:R-:W-:-:S03]  /*1c20*/  IMAD R23, R3, 0x3, R14 ;  /* 0x0000000303177824 */ /* 0x000fc600078e020e */
[----:B------:R1:W5:Y:S01]  /*1c30*/  LDG.E.CONSTANT R14, desc[UR10][R8.64] ;  /* 0x0000000a080e7981 */ /* 0x000362000c1e9900 */
[----:B0-----:R-:W-:-:S03]  /*1c40*/  IMAD.WIDE.U32 R10, R31, 0x4, R4 ;  /* 0x000000041f0a7825 */ /* 0x001fc600078e0004 */
[----:B------:R0:W-:Y:S01]  /*1c50*/  STS [R2+0x1700], R16 ;  /* 0x0017001002007388 */ /* 0x0001e20000000800 */
[----:B-1----:R-:W-:-:S04]  /*1c60*/  IMAD.WIDE.U32 R8, R23, 0x4, R4 ;  /* 0x0000000417087825 */ /* 0x002fc800078e0004 */
[----:B------:R-:W-:Y:S01]  /*1c70*/  IMAD R23, R3, 0x3, R24 ;  /* 0x0000000303177824 */ /* 0x000fe200078e0218 */
[----:B0-----:R0:W5:Y:S04]  /*1c80*/  LDG.E.CONSTANT R16, desc[UR10][R10.64] ;  /* 0x0000000a0a107981 */ /* 0x001168000c1e9900 */
[----:B----4-:R1:W-:Y:S01]  /*1c90*/  STS [R2+0x1c00], R12 ;  /* 0x001c000c02007388 */ /* 0x0103e20000000800 */
[----:B0-----:R-:W-:-:S04]  /*1ca0*/  IMAD.WIDE.U32 R10, R21, 0x4, R4 ;  /* 0x00000004150a7825 */ /* 0x001fc800078e0004 */
[----:B------:R-:W-:Y:S01]  /*1cb0*/  IMAD R21, R3, 0x3, R19 ;  /* 0x0000000303157824 */ /* 0x000fe200078e0213 */
[----:B-1----:R0:W4:Y:S04]  /*1cc0*/  LDG.E.CONSTANT R12, desc[UR10][R10.64] ;  /* 0x0000000a0a0c7981 */ /* 0x002128000c1e9900 */
[----:B------:R1:W4:Y:S01]  /*1cd0*/  LDG.E.CONSTANT R19, desc[UR10][R8.64] ;  /* 0x0000000a08137981 */ /* 0x000322000c1e9900 */
[----:B0-----:R-:W-:-:S04]  /*1ce0*/  IMAD.WIDE.U32 R10, R21, 0x4, R4 ;  /* 0x00000004150a7825 */ /* 0x001fc800078e0004 */
[----:B-1----:R-:W-:Y:S02]  /*1cf0*/  IMAD.WIDE.U32 R8, R23, 0x4, R4 ;  /* 0x0000000417087825 */ /* 0x002fe400078e0004 */
[----:B------:R-:W4:Y:S02]  /*1d00*/  LDG.E.CONSTANT R10, desc[UR10][R10.64] ;  /* 0x0000000a0a0a7981 */ /* 0x000f24000c1e9900 */
[----:B------:R-:W-:Y:S02]  /*1d10*/  IMAD R23, R3, 0x3, R7 ;  /* 0x0000000303177824 */ /* 0x000fe400078e0207 */
[----:B------:R0:W4:Y:S02]  /*1d20*/  LDG.E.CONSTANT R21, desc[UR10][R8.64] ;  /* 0x0000000a08157981 */ /* 0x000124000c1e9900 */
[----:B0-----:R-:W-:-:S04]  /*1d30*/  IMAD.WIDE.U32 R8, R23, 0x4, R4 ;  /* 0x0000000417087825 */ /* 0x001fc800078e0004 */
[----:B------:R-:W-:Y:S01]  /*1d40*/  IMAD R23, R3, 0x3, R6 ;  /* 0x0000000303177824 */ /* 0x000fe200078e0206 */
[----:B------:R-:W-:Y:S01]  /*1d50*/  @!P0 LOP3.LUT R11, R0, 0xf, RZ, 0xc0, !PT ;  /* 0x0000000f000b8812 */ /* 0x000fe200078ec0ff */
[----:B------:R-:W4:Y:S02]  /*1d60*/  LDG.E.CONSTANT R8, desc[UR10][R8.64] ;  /* 0x0000000a08087981 */ /* 0x000f24000c1e9900 */
[----:B------:R-:W-:-:S05]  /*1d70*/  IMAD.WIDE.U32 R4, R23, 0x4, R4 ;  /* 0x0000000417047825 */ /* 0x000fca00078e0004 */
[----:B------:R0:W4:Y:S02]  /*1d80*/  LDG.E.CONSTANT R23, desc[UR10][R4.64] ;  /* 0x0000000a04177981 */ /* 0x000124000c1e9900 */
[----:B0-----:R-:W0:Y:S01]  /*1d90*/  @!P0 LDC.64 R4, c[0x0][0x388] ;  /* 0x0000e200ff048b82 */ /* 0x001e220000000a00 */
[----:B------:R-:W-:Y:S02]  /*1da0*/  @!P0 LEA R11, R22, R11, 0x4 ;  /* 0x0000000b160b8211 */ /* 0x000fe400078e20ff */
[----:B------:R-:W-:-:S04]  /*1db0*/  @!P0 LOP3.LUT R22, R30, 0x180, RZ, 0xc0, !PT ;  /* 0x000001801e168812 */ /* 0x000fc800078ec0ff */
[----:B------:R-:W-:-:S05]  /*1dc0*/  @!P0 IADD3 R22, PT, PT, R11, R22, RZ ;  /* 0x000000160b168210 */ /* 0x000fca0007ffe0ff */
[----:B------:R-:W-:-:S04]  /*1dd0*/  @!P0 IMAD R9, R3, 0x180, R22 ;  /* 0x0000018003098824 */ /* 0x000fc800078e0216 */
[----:B0-----:R-:W-:-:S05]  /*1de0*/  @!P0 IMAD.WIDE.U32 R4, R9, 0x4, R4 ;  /* 0x0000000409048825 */ /* 0x001fca00078e0004 */
[----:B------:R-:W4:Y:S01]  /*1df0*/  @!P0 LDG.E.CONSTANT R9, desc[UR10][R4.64] ;  /* 0x0000000a04098981 */ /* 0x000f22000c1e9900 */
[----:B------:R-:W-:-:S04]  /*1e00*/  UIADD3 UR4, UPT, UPT, UR4, 0x3000, URZ ;  /* 0x0000300004047890 */ /* 0x000fc8000fffe0ff */
[----:B------:R-:W-:Y:S01]  /*1e10*/  ULEA UR5, UR5, UR4, 0x18 ;  /* 0x0000000405057291 */ /* 0x000fe2000f8ec0ff */
[----:B--2---:R0:W-:Y:S04]  /*1e20*/  STS [R2+0x1f00], R20 ;  /* 0x001f001402007388 */ /* 0x0041e80000000800 */
[----:B------:R-:W-:Y:S01]  /*1e30*/  STS [R2], R33 ;  /* 0x0000002102007388 */ /* 0x000fe20000000800 */
[----:B0-----:R-:W-:-:S03]  /*1e40*/  @!P0 LEA R20, R0, UR5, 0x2 ;  /* 0x0000000500148c11 */ /* 0x001fc6000f8e10ff */
[----:B------:R-:W-:Y:S04]  /*1e50*/  STS [R2+0x300], R35 ;  /* 0x0003002302007388 */ /* 0x000fe80000000800 */
[----:B------:R-:W-:Y:S04]  /*1e60*/  STS [R2+0x600], R37 ;  /* 0x0006002502007388 */ /* 0x000fe80000000800 */
[----:B------:R-:W-:Y:S01]  /*1e70*/  STS [R2+0x1d00], R13 ;  /* 0x001d000d02007388 */ /* 0x000fe20000000800 */
[----:B------:R-:W-:Y:S02]  /*1e80*/  LOP3.LUT R30, R30, 0x38, RZ, 0xc0, !PT ;  /* 0x000000381e1e7812 */ /* 0x000fe400078ec0ff */
[----:B------:R-:W-:Y:S01]  /*1e90*/  MOV R31, UR8 ;  /* 0x00000008001f7c02 */ /* 0x000fe20008000f00 */
[----:B------:R-:W-:Y:S01]  /*1ea0*/  UMOV UR6, 0x1800 ;  /* 0x0000180000067882 */ /* 0x000fe20000000000 */
[----:B------:R-:W-:Y:S01]  /*1eb0*/  UMOV UR4, UR7 ;  /* 0x0000000700047c82 */ /* 0x000fe20008000000 */
[----:B---3--:R-:W-:Y:S04]  /*1ec0*/  STS [R2+0x2600], R17 ;  /* 0x0026001102007388 */ /* 0x008fe80000000800 */
[----:B-----5:R-:W-:Y:S04]  /*1ed0*/  STS [R2+0x2900], R15 ;  /* 0x0029000f02007388 */ /* 0x020fe80000000800 */
[----:B------:R-:W-:Y:S04]  /*1ee0*/  STS [R2+0x2500], R18 ;  /* 0x0025001202007388 */ /* 0x000fe80000000800 */
[----:B------:R-:W-:Y:S04]  /*1ef0*/  STS [R2+0x2b00], R14 ;  /* 0x002b000e02007388 */ /* 0x000fe80000000800 */
[----:B------:R-:W-:Y:S04]  /*1f00*/  STS [R2+0x2800], R16 ;  /* 0x0028001002007388 */ /* 0x000fe80000000800 */
[----:B----4-:R-:W-:Y:S04]  /*1f10*/  STS [R2+0x2000], R12 ;  /* 0x0020000c02007388 */ /* 0x010fe80000000800 */
[----:B------:R-:W-:Y:S04]  /*1f20*/  STS [R2+0x2200], R19 ;  /* 0x0022001302007388 */ /* 0x000fe80000000800 */
[----:B------:R-:W-:Y:S04]  /*1f30*/  STS [R2+0x2300], R10 ;  /* 0x0023000a02007388 */ /* 0x000fe80000000800 */
[----:B------:R-:W-:Y:S04]  /*1f40*/  STS [R2+0x2c00], R21 ;  /* 0x002c001502007388 */ /* 0x000fe80000000800 */
[----:B------:R-:W-:Y:S04]  /*1f50*/  STS [R2+0x2e00], R8 ;  /* 0x002e000802007388 */ /* 0x000fe80000000800 */
[----:B------:R0:W-:Y:S04]  /*1f60*/  STS [R2+0x2f00], R23 ;  /* 0x002f001702007388 */ /* 0x0001e80000000800 */
[----:B------:R1:W-:Y:S01]  /*1f70*/  @!P0 STS [R20], R9 ;  /* 0x0000000914008388 */ /* 0x0003e20000000800 */
[----:B------:R-:W-:Y:S06]  /*1f80*/  BAR.SYNC.DEFER_BLOCKING 0x0 ;  /* 0x0000000000007b1d */ /* 0x000fec0000010000 */
[----:B------:R1:W2:Y:S01]  /*1f90*/  LDS.64 R4, [R30+UR5] ;  /* 0x000000051e047984 */ /* 0x0002a20008000a00 */
[----:B0-----:R-:W-:-:S05]  /*1fa0*/  SHF.R.U32.HI R2, RZ, 0x3, R0 ;  /* 0x00000003ff027819 */ /* 0x001fca0000011600 */
[----:B------:R-:W-:-:S07]  /*1fb0*/  IMAD R31, R2, 0x18, R31 ;  /* 0x00000018021f7824 */ /* 0x000fce00078e021f */
.L_x_0:
[----:B---3--:R-:W2:Y:S04]  /*1fc0*/  LDL.128 R16, [UR4+-0x200] ;  /* 0xfffe0004ff107983 */ /* 0x008ea80008100c00 */
[----:B------:R-:W3:Y:S04]  /*1fd0*/  LDL.128 R12, [UR4+-0x180] ;  /* 0xfffe8004ff0c7983 */ /* 0x000ee80008100c00 */
[----:B------:R-:W2:Y:S04]  /*1fe0*/  LDS R8, [R31+UR6+-0x1800] ;  /* 0xffe800061f087984 */ /* 0x000ea80008000800 */
[----:B-1----:R-:W0:Y:S04]  /*1ff0*/  LDS R20, [R31+UR6+-0x17f4] ;  /* 0xffe80c061f147984 */ /* 0x002e280008000800 */
[----:B------:R-:W-:Y:S04]  /*2000*/  LDS R22, [R31+UR6+-0xc00] ;  /* 0xfff400061f167984 */ /* 0x000fe80008000800 */
[----:B------:R-:W-:Y:S04]  /*2010*/  LDS R23, [R31+UR6+-0xbf4] ;  /* 0xfff40c061f177984 */ /* 0x000fe80008000800 */
[----:B------:R-:W-:Y:S04]  /*2020*/  LDS R32, [R31+UR6+-0xb34] ;  /* 0xfff4cc061f207984 */ /* 0x000fe80008000800 */
[----:B------:R-:W-:Y:S01]  /*2030*/  LDS R33, [R31+UR6+0x18c] ;  /* 0x00018c061f217984 */ /* 0x000fe20008000800 */
[----:B--2---:R-:W-:Y:S01]  /*2040*/  FFMA R16, R4, R8, R16 ;  /* 0x0000000804107223 */ /* 0x004fe20000000010 */
[----:B------:R-:W-:-:S02]  /*2050*/  FFMA R17, R8, R5, R17 ;  /* 0x0000000508117223 */ /* 0x000fc40000000011 */
[----:B------:R-:W2:Y:S01]  /*2060*/  LDL.128 R8, [UR4+-0x100] ;  /* 0xffff0004ff087983 */ /* 0x000ea20008100c00 */
[----:B0-----:R-:W-:Y:S01]  /*2070*/  FFMA R18, R4, R20, R18 ;  /* 0x0000001404127223 */ /* 0x001fe20000000012 */
[-C--:B------:R-:W-:Y:S02]  /*2080*/  FFMA R19, R20, R5.reuse, R19 ;  /* 0x0000000514137223 */ /* 0x080fe40000000013 */
[----:B------:R-:W3:Y:S04]  /*2090*/  LDS R20, [R31+UR6+-0x1740] ;  /* 0xffe8c0061f147984 */ /* 0x000ee80008000800 */
[----:B------:R0:W-:Y:S04]  /*20a0*/  STL.128 [UR4+-0x200], R16 ;  /* 0xfffe0010ff007987 */ /* 0x0001e80008100c04 */
[----:B0-----:R-:W4:Y:S01]  /*20b0*/  LDL.128 R16, [UR4+-0x80] ;  /* 0xffff8004ff107983 */ /* 0x001f220008100c00 */
[----:B---3--:R-:W-:Y:S01]  /*20c0*/  FFMA R12, R4, R20, R12 ;  /* 0x00000014040c7223 */ /* 0x008fe2000000000c */
[----:B------:R-:W-:-:S02]  /*20d0*/  FFMA R13, R20, R5, R13 ;  /* 0x00000005140d7223 */ /* 0x000fc4000000000d */
[----:B------:R-:W0:Y:S02]  /*20e0*/  LDS R20, [R31+UR6+-0x1734] ;  /* 0xffe8cc061f147984 */ /* 0x000e240008000800 */
[----:B0-----:R-:W-:Y:S01]  /*20f0*/  FFMA R14, R4, R20, R14 ;  /* 0x00000014040e7223 */ /* 0x001fe2000000000e */
[----:B------:R-:W-:-:S05]  /*2100*/  FFMA R15, R20, R5, R15 ;  /* 0x00000005140f7223 */ /* 0x000fca000000000f */
[----:B------:R0:W-:Y:S04]  /*2110*/  STL.128 [UR4+-0x180], R12 ;  /* 0xfffe800cff007987 */ /* 0x0001e80008100c04 */
[----:B0-----:R-:W3:Y:S01]  /*2120*/  LDL.128 R12, [UR4] ;  /* 0x00000004ff0c7983 */ /* 0x001ee20008100c00 */
[----:B--2---:R-:W-:Y:S01]  /*2130*/  FFMA R20, R4, R22, R8 ;  /* 0x0000001604147223 */ /* 0x004fe20000000008 */
[----:B------:R-:W-:Y:S02]  /*2140*/  FFMA R21, R22, R5, R9 ;  /* 0x0000000516157223 */ /* 0x000fe40000000009 */
[----:B------:R-:W4:Y:S01]  /*2150*/  LDS R8, [R31+UR6+-0xb40] ;  /* 0xfff4c0061f087984 */ /* 0x000f220008000800 */
[----:B------:R-:W-:Y:S01]  /*2160*/  FFMA R22, R4, R23, R10 ;  /* 0x0000001704167223 */ /* 0x000fe2000000000a */
[----:B------:R-:W-:-:S05]  /*2170*/  FFMA R23, R23, R5, R11 ;  /* 0x0000000517177223 */ /* 0x000fca000000000b */
[----:B------:R-:W-:Y:S04]  /*2180*/  STL.128 [UR4+-0x100], R20 ;  /* 0xffff0014ff007987 */ /* 0x000fe80008100c04 */
[----:B------:R-:W3:Y:S04]  /*2190*/  LDS R20, [R31+UR6] ;  /* 0x000000061f147984 */ /* 0x000ee80008000800 */
[----:B------:R-:W-:Y:S04]  /*21a0*/  LDS R22, [R31+UR6+0xc0] ;  /* 0x0000c0061f167984 */ /* 0x000fe80008000800 */
[----:B------:R-:W-:Y:S01]  /*21b0*/  LDS R23, [R31+UR6+0xcc] ;  /* 0x0000cc061f177984 */ /* 0x000fe20008000800 */
[----:B----4-:R-:W-:Y:S01]  /*21c0*/  FFMA R16, R4, R8, R16 ;  /* 0x0000000804107223 */ /* 0x010fe20000000010 */
[----:B------:R-:W-:-:S02]  /*21d0*/  FFMA R17, R8, R5, R17 ;  /* 0x0000000508117223 */ /* 0x000fc40000000011 */
[----:B------:R-:W2:Y:S01]  /*21e0*/  LDL.128 R8, [UR4+0x80] ;  /* 0x00008004ff087983 */ /* 0x000ea20008100c00 */
[----:B------:R-:W-:Y:S01]  /*21f0*/  FFMA R18, R4, R32, R18 ;  /* 0x0000002004127223 */ /* 0x000fe20000000012 */
[-C--:B------:R-:W-:Y:S02]  /*2200*/  FFMA R19, R32, R5.reuse, R19 ;  /* 0x0000000520137223 */ /* 0x080fe40000000013 */
[----:B------:R-:W-:Y:S04]  /*2210*/  LDS R32, [R31+UR6+0xc0c] ;  /* 0x000c0c061f207984 */ /* 0x000fe80008000800 */
[----:B------:R0:W-:Y:S04]  /*2220*/  STL.128 [UR4+-0x80], R16 ;  /* 0xffff8010ff007987 */ /* 0x0001e80008100c04 */
[----:B0-----:R-:W4:Y:S01]  /*2230*/  LDL.128 R16, [UR4+0x100] ;  /* 0x00010004ff107983 */ /* 0x001f220008100c00 */
[----:B---3--:R-:W-:Y:S01]  /*2240*/  FFMA R12, R4, R20, R12 ;  /* 0x00000014040c7223 */ /* 0x008fe2000000000c */
[----:B------:R-:W-:-:S02]  /*2250*/  FFMA R13, R20, R5, R13 ;  /* 0x00000005140d7223 */ /* 0x000fc4000000000d */
[----:B------:R-:W0:Y:S02]  /*2260*/  LDS R20, [R31+UR6+0xc] ;  /* 0x00000c061f147984 */ /* 0x000e240008000800 */
[----:B0-----:R-:W-:Y:S01]  /*2270*/  FFMA R14, R4, R20, R14 ;  /* 0x00000014040e7223 */ /* 0x001fe2000000000e */
[----:B------:R-:W-:-:S05]  /*2280*/  FFMA R15, R20, R5, R15 ;  /* 0x00000005140f7223 */ /* 0x000fca000000000f */
[----:B------:R0:W-:Y:S04]  /*2290*/  STL.128 [UR4], R12 ;  /* 0x0000000cff007987 */ /* 0x0001e80008100c04 */
[----:B0-----:R-:W3:Y:S01]  /*22a0*/  LDL.128 R12, [UR4+0x180] ;  /* 0x00018004ff0c7983 */ /* 0x001ee20008100c00 */
[----:B--2---:R-:W-:-:S03]  /*22b0*/  FFMA R20, R4, R22, R8 ;  /* 0x0000001604147223 */ /* 0x004fc60000000008 */
[----:B------:R-:W4:Y:S01]  /*22c0*/  LDS R8, [R31+UR6+0xc00] ;  /* 0x000c00061f087984 */ /* 0x000f220008000800 */
[----:B------:R-:W-:Y:S01]  /*22d0*/  FFMA R21, R22, R5, R9 ;  /* 0x0000000516157223 */ /* 0x000fe20000000009 */
[C---:B------:R-:W-:Y:S01]  /*22e0*/  FFMA R22, R4.reuse, R23, R10 ;  /* 0x0000001704167223 */ /* 0x040fe2000000000a */
[-C--:B------:R-:W-:Y:S01]  /*22f0*/  FFMA R23, R23, R5.reuse, R11 ;  /* 0x0000000517177223 */ /* 0x080fe2000000000b */
[----:B----4-:R-:W-:Y:S01]  /*2300*/  FFMA R16, R4, R8, R16 ;  /* 0x0000000804107223 */ /* 0x010fe20000000010 */
[-C--:B------:R-:W-:Y:S02]  /*2310*/  FFMA R17, R8, R5.reuse, R17 ;  /* 0x0000000508117223 */ /* 0x080fe40000000011 */
[----:B------:R-:W2:Y:S01]  /*2320*/  LDL.128 R8, [UR4+-0x1f0] ;  /* 0xfffe1004ff087983 */ /* 0x000ea20008100c00 */
[----:B------:R-:W-:Y:S01]  /*2330*/  FFMA R18, R4, R32, R18 ;  /* 0x0000002004127223 */ /* 0x000fe20000000012 */
[-C--:B------:R-:W-:Y:S02]  /*2340*/  FFMA R19, R32, R5.reuse, R19 ;  /* 0x0000000520137223 */ /* 0x080fe40000000013 */
[----:B------:R-:W-:Y:S04]  /*2350*/  STL.128 [UR4+0x80], R20 ;  /* 0x00008014ff007987 */ /* 0x000fe80008100c04 */
[----:B------:R0:W-:Y:S04]  /*2360*/  STL.128 [UR4+0x100], R16 ;  /* 0x00010010ff007987 */ /* 0x0001e80008100c04 */
[----:B------:R-:W3:Y:S04]  /*2370*/  LDS R20, [R31+UR6+0xcc0] ;  /* 0x000cc0061f147984 */ /* 0x000ee80008000800 */
[----:B------:R-:W-:Y:S04]  /*2380*/  LDS R22, [R31+UR6+-0x1680] ;  /* 0xffe980061f167984 */ /* 0x000fe80008000800 */
[----:B------:R-:W-:Y:S04]  /*2390*/  LDS R23, [R31+UR6+-0x1674] ;  /* 0xffe98c061f177984 */ /* 0x000fe80008000800 */
[----:B0-----:R-:W4:Y:S04]  /*23a0*/  LDL.128 R16, [UR4+-0x170] ;  /* 0xfffe9004ff107983 */ /* 0x001f280008100c00 */
[----:B------:R-:W-:Y:S01]  /*23b0*/  LDS R32, [R31+UR6+-0x15b4] ;  /* 0xffea4c061f207984 */ /* 0x000fe20008000800 */
[----:B---3--:R-:W-:Y:S01]  /*23c0*/  FFMA R12, R4, R20, R12 ;  /* 0x00000014040c7223 */ /* 0x008fe2000000000c */
[----:B------:R-:W-:-:S02]  /*23d0*/  FFMA R13, R20, R5, R13 ;  /* 0x00000005140d7223 */ /* 0x000fc4000000000d */
[----:B------:R-:W0:Y:S02]  /*23e0*/  LDS R20, [R31+UR6+0xccc] ;  /* 0x000ccc061f147984 */ /* 0x000e240008000800 */
[----:B0-----:R-:W-:Y:S01]  /*23f0*/  FFMA R14, R4, R20, R14 ;  /* 0x00000014040e7223 */ /* 0x001fe2000000000e */
[----:B------:R-:W-:-:S05]  /*2400*/  FFMA R15, R20, R5, R15 ;  /* 0x00000005140f7223 */ /* 0x000fca000000000f */
[----:B------:R0:W-:Y:S04]  /*2410*/  STL.128 [UR4+0x180], R12 ;  /* 0x0001800cff007987 */ /* 0x0001e80008100c04 */
[----:B0-----:R-:W3:Y:S01]  /*2420*/  LDL.128 R12, [UR4+-0xf0] ;  /* 0xffff1004ff0c7983 */ /* 0x001ee20008100c00 */
[----:B--2---:R-:W-:-:S03]  /*2430*/  FFMA R20, R4, R22, R8 ;  /* 0x0000001604147223 */ /* 0x004fc60000000008 */
[----:B------:R-:W4:Y:S01]  /*2440*/  LDS R8, [R31+UR6+-0x15c0] ;  /* 0xffea40061f087984 */ /* 0x000f220008000800 */
        /* <DEDUP_REMOVED lines=8> */
[----:B------:R-:W-:Y:S04]  /*24d0*/  STL.128 [UR4+-0x1f0], R20 ;  /* 0xfffe1014ff007987 */ /* 0x000fe80008100c04 */
[----:B------:R0:W-:Y:S04]  /*24e0*/  STL.128 [UR4+-0x170], R16 ;  /* 0xfffe9010ff007987 */ /* 0x0001e80008100c04 */
[----:B------:R-:W3:Y:S04]  /*24f0*/  LDS R20, [R31+UR6+-0xa80] ;  /* 0xfff580061f147984 */ /* 0x000ee80008000800 */
[----:B------:R-:W-:Y:S04]  /*2500*/  LDS R22, [R31+UR6+-0x9c0] ;  /* 0xfff640061f167984 */ /* 0x000fe80008000800 */
[----:B------:R-:W-:Y:S04]  /*2510*/  LDS R23, [R31+UR6+-0x9b4] ;  /* 0xfff64c061f177984 */ /* 0x000fe80008000800 */
[----:B0-----:R-:W4:Y:S04]  /*2520*/  LDL.128 R16, [UR4+0x10] ;  /* 0x00001004ff107983 */ /* 0x001f280008100c00 */
[----:B------:R-:W-:Y:S01]  /*2530*/  LDS R32, [R31+UR6+0x180] ;  /* 0x000180061f207984 */ /* 0x000fe20008000800 */
[----:B---3--:R-:W-:Y:S01]  /*2540*/  FFMA R12, R4, R20, R12 ;  /* 0x00000014040c7223 */ /* 0x008fe2000000000c */
[----:B------:R-:W-:-:S02]  /*2550*/  FFMA R13, R20, R5, R13 ;  /* 0x00000005140d7223 */ /* 0x000fc4000000000d */
[----:B------:R-:W0:Y:S02]  /*2560*/  LDS R20, [R31+UR6+-0xa74] ;  /* 0xfff58c061f147984 */ /* 0x000e240008000800 */
[----:B0-----:R-:W-:Y:S01]  /*2570*/  FFMA R14, R4, R20, R14 ;  /* 0x00000014040e7223 */ /* 0x001fe2000000000e */
[----:B------:R-:W-:-:S05]  /*2580*/  FFMA R15, R20, R5, R15 ;  /* 0x00000005140f7223 */ /* 0x000fca000000000f */
[----:B------:R0:W-:Y:S04]  /*2590*/  STL.128 [UR4+-0xf0], R12 ;  /* 0xffff100cff007987 */ /* 0x0001e80008100c04 */
[----:B0-----:R-:W3:Y:S01]  /*25a0*/  LDL.128 R12, [UR4+0x190] ;  /* 0x00019004ff0c7983 */ /* 0x001ee20008100c00 */
[----:B--2---:R-:W-:Y:S01]  /*25b0*/  FFMA R20, R4, R22, R8 ;  /* 0x0000001604147223 */ /* 0x004fe20000000008 */
[----:B------:R-:W-:Y:S01]  /*25c0*/  FFMA R21, R22, R5, R9 ;  /* 0x0000000516157223 */ /* 0x000fe20000000009 */
[C---:B------:R-:W-:Y:S01]  /*25d0*/  FFMA R22, R4.reuse, R23, R10 ;  /* 0x0000001704167223 */ /* 0x040fe2000000000a */
[-C--:B------:R-:W-:Y:S02]  /*25e0*/  FFMA R23, R23, R5.reuse, R11 ;  /* 0x0000000517177223 */ /* 0x080fe4000000000b */
[----:B------:R-:W2:Y:S01]  /*25f0*/  LDL.128 R8, [UR4+0x90] ;  /* 0x00009004ff087983 */ /* 0x000ea20008100c00 */
[----:B----4-:R-:W-:Y:S01]  /*2600*/  FFMA R16, R4, R32, R16 ;  /* 0x0000002004107223 */ /* 0x010fe20000000010 */
[----:B------:R-:W-:Y:S01]  /*2610*/  FFMA R17, R32, R5, R17 ;  /* 0x0000000520117223 */ /* 0x000fe20000000011 */
[----:B------:R-:W-:Y:S01]  /*2620*/  FFMA R18, R4, R33, R18 ;  /* 0x0000002104127223 */ /* 0x000fe20000000012 */
[----:B------:R-:W-:-:S05]  /*2630*/  FFMA R19, R33, R5, R19 ;  /* 0x0000000521137223 */ /* 0x000fca0000000013 */
[----:B------:R0:W-:Y:S04]  /*2640*/  STL.128 [UR4+0x10], R16 ;  /* 0x00001010ff007987 */ /* 0x0001e80008100c04 */
[----:B0-----:R-:W4:Y:S04]  /*2650*/  LDL.128 R16, [UR4+0x110] ;  /* 0x00011004ff107983 */ /* 0x001f280008100c00 */
[----:B------:R-:W-:Y:S04]  /*2660*/  STL.128 [UR4+-0x70], R20 ;  /* 0xffff9014ff007987 */ /* 0x000fe80008100c04 */
[----:B------:R-:W-:Y:S04]  /*2670*/  LDS R20, [R31+UR6+0x240] ;  /* 0x000240061f147984 */ /* 0x000fe80008000800 */
[----:B------:R-:W-:Y:S04]  /*2680*/  LDS R22, [R31+UR6+0xd8c] ;  /* 0x000d8c061f167984 */ /* 0x000fe80008000800 */
[----:B------:R-:W3:Y:S02]  /*2690*/  LDS R21, [R31+UR6+0xe40] ;  /* 0x000e40061f157984 */ /* 0x000ee40008000800 */
[C---:B---3--:R-:W-:Y:S01]  /*26a0*/  FFMA R12, R4.reuse, R21, R12 ;  /* 0x00000015040c7223 */ /* 0x048fe2000000000c */
[-C--:B------:R-:W-:Y:S01]  /*26b0*/  FFMA R13, R21, R5.reuse, R13 ;  /* 0x00000005150d7223 */ /* 0x080fe2000000000d */
[----:B--2---:R-:W-:Y:S01]  /*26c0*/  FFMA R8, R4, R20, R8 ;  /* 0x0000001404087223 */ /* 0x004fe20000000008 */
[----:B------:R-:W-:-:S02]  /*26d0*/  FFMA R9, R20, R5, R9 ;  /* 0x0000000514097223 */ /* 0x000fc40000000009 */
[----:B------:R-:W0:Y:S02]  /*26e0*/  LDS R20, [R31+UR6+0x24c] ;  /* 0x00024c061f147984 */ /* 0x000e240008000800 */
[----:B0-----:R-:W-:Y:S01]  /*26f0*/  FFMA R10, R4, R20, R10 ;  /* 0x00000014040a7223 */ /* 0x001fe2000000000a */
[-C--:B------:R-:W-:Y:S02]  /*2700*/  FFMA R11, R20, R5.reuse, R11 ;  /* 0x00000005140b7223 */ /* 0x080fe4000000000b */
[----:B------:R-:W4:Y:S02]  /*2710*/  LDS R20, [R31+UR6+0xd80] ;  /* 0x000d80061f147984 */ /* 0x000f240008000800 */
[----:B----4-:R-:W-:Y:S01]  /*2720*/  FFMA R16, R4, R20, R16 ;  /* 0x0000001404107223 */ /* 0x010fe20000000010 */
[----:B------:R-:W-:Y:S02]  /*2730*/  FFMA R17, R20, R5, R17 ;  /* 0x0000000514117223 */ /* 0x000fe40000000011 */
[----:B------:R-:W0:Y:S01]  /*2740*/  LDS R20, [R31+UR6+0xe4c] ;  /* 0x000e4c061f147984 */ /* 0x000e220008000800 */
[----:B------:R-:W-:-:S04]  /*2750*/  UIADD3 UR6, UPT, UPT, UR6, 0x300, URZ ;  /* 0x0000030006067890 */ /* 0x000fc8000fffe0ff */
[----:B------:R-:W-:Y:S01]  /*2760*/  UISETP.NE.AND UP0, UPT, UR6, 0x2400, UPT ;  /* 0x000024000600788c */ /* 0x000fe2000bf05270 */
[----:B------:R-:W-:Y:S01]  /*2770*/  FFMA R18, R4, R22, R18 ;  /* 0x0000001604127223 */ /* 0x000fe20000000012 */
[-C--:B------:R-:W-:Y:S01]  /*2780*/  FFMA R19, R22, R5.reuse, R19 ;  /* 0x0000000516137223 */ /* 0x080fe20000000013 */
[----:B------:R3:W-:Y:S04]  /*2790*/  STL.128 [UR4+0x90], R8 ;  /* 0x00009008ff007987 */ /* 0x0007e80008100c04 */
[----:B------:R3:W-:Y:S01]  /*27a0*/  STL.128 [UR4+0x110], R16 ;  /* 0x00011010ff007987 */ /* 0x0007e20008100c04 */
[----:B0-----:R-:W-:Y:S01]  /*27b0*/  FFMA R14, R4, R20, R14 ;  /* 0x00000014040e7223 */ /* 0x001fe2000000000e */
[----:B------:R-:W-:-:S05]  /*27c0*/  FFMA R15, R20, R5, R15 ;  /* 0x00000005140f7223 */ /* 0x000fca000000000f */
[----:B------:R3:W-:Y:S01]  /*27d0*/  STL.128 [UR4+0x190], R12 ;  /* 0x0001900cff007987 */ /* 0x0007e20008100c04 */
[----:B------:R-:W-:Y:S01]  /*27e0*/  UIADD3 UR4, UPT, UPT, UR4, 0x20, URZ ;  /* 0x0000002004047890 */ /* 0x000fe2000fffe0ff */
[----:B------:R-:W-:Y:S11]  /*27f0*/  BRA.U UP0, `(.L_x_0) ;  /* 0xfffffff500f07547 */ /* 0x000ff6000b83ffff */
[----:B------:R0:W1:Y:S01]  /*2800*/  LDS.64 R4, [R30+UR5+0x40] ;  /* 0x000040051e047984 */ /* 0x0000620008000a00 */
[----:B------:R-:W-:-:S05]  /*2810*/  UMOV UR4, URZ ;  /* 0x000000ff00047c82 */ /* 0x000fca0008000000 */
.L_x_1:
[----:B------:R-:W-:-:S04]  /*2820*/  USHF.L.U32 UR6, UR4, 0x3, URZ ;  /* 0x0000000304067899 */ /* 0x000fc800080006ff */
[----:B------:R-:W-:-:S09]  /*2830*/  ULEA UR6, UR6, UR9, 0x2 ;  /* 0x0000000906067291 */ /* 0x000fd2000f8e10ff */
[----:B--23--:R-:W1:Y:S01]  /*2840*/  LDL.128 R16, [UR6] ;  /* 0x00000006ff107983 */ /* 0x00ce620008100c00 */
[----:B------:R-:W-:-:S03]  /*2850*/  MOV R31, UR4 ;  /* 0x00000004001f7c02 */ /* 0x000fc60008000f00 */
[----:B------:R-:W2:Y:S01]  /*2860*/  LDL.128 R12, [UR6+0x80] ;  /* 0x00008006ff0c7983 */ /* 0x000ea20008100c00 */
[----:B------:R-:W-:-:S05]  /*2870*/  LEA R31, R31, R2, 0x5 ;  /* 0x000000021f1f7211 */ /* 0x000fca00078e28ff */
[----:B------:R-:W-:-:S05]  /*2880*/  IMAD R31, R31, 0x6, RZ ;  /* 0x000000061f1f7824 */ /* 0x000fca00078e02ff */
[----:B------:R-:W-:-:S05]  /*2890*/  LEA R31, R31, UR8, 0x2 ;  /* 0x000000081f1f7c11 */ /* 0x000fca000f8e10ff */
[----:B------:R-:W1:Y:S04]  /*28a0*/  LDS R8, [R31+0x4] ;  /* 0x000004001f087984 */ /* 0x000e680000000800 */
[----:B------:R-:W3:Y:S04]  /*28b0*/  LDS R20, [R31+0x10] ;  /* 0x000010001f147984 */ /* 0x000ee80000000800 */
[----:B------:R-:W-:Y:S04]  /*28c0*/  LDS R22, [R31+0xc04] ;  /* 0x000c04001f167984 */ /* 0x000fe80000000800 */
[----:B------:R-:W-:Y:S04]  /*28d0*/  LDS R23, [R31+0xc10] ;  /* 0x000c10001f177984 */ /* 0x000fe80000000800 */
[----:B------:R-:W-:Y:S04]  /*28e0*/  LDS R32, [R31+0xcd0] ;  /* 0x000cd0001f207984 */ /* 0x000fe80000000800 */
[----:B------:R-:W-:Y:S01]  /*28f0*/  LDS R33, [R31+0x1990] ;  /* 0x001990001f217984 */ /* 0x000fe20000000800 */
[----:B-1----:R-:W-:Y:S01]  /*2900*/  FFMA R16, R4, R8, R16 ;  /* 0x0000000804107223 */ /* 0x002fe20000000010 */
[----:B------:R-:W-:-:S02]  /*2910*/  FFMA R17, R8, R5, R17 ;  /* 0x0000000508117223 */ /* 0x000fc40000000011 */
[----:B------:R-:W4:Y:S01]  /*2920*/  LDL.128 R8, [UR6+0x100] ;  /* 0x00010006ff087983 */ /* 0x000f220008100c00 */
[----:B---3--:R-:W-:Y:S01]  /*2930*/  FFMA R18, R4, R20, R18 ;  /* 0x0000001404127223 */ /* 0x008fe20000000012 */
[-C--:B------:R-:W-:Y:S02]  /*2940*/  FFMA R19, R20, R5.reuse, R19 ;  /* 0x0000000514137223 */ /* 0x080fe40000000013 */
[----:B------:R-:W2:Y:S04]  /*2950*/  LDS R20, [R31+0xc4] ;  /* 0x0000c4001f147984 */ /* 0x000ea80000000800 */
[----:B------:R1:W-:Y:S04]  /*2960*/  STL.128 [UR6], R16 ;  /* 0x00000010ff007987 */ /* 0x0003e80008100c06 */
[----:B-1----:R-:W3:Y:S01]  /*2970*/  LDL.128 R16, [UR6+0x180] ;  /* 0x00018006ff107983 */ /* 0x002ee20008100c00 */
[----:B--2---:R-:W-:Y:S01]  /*2980*/  FFMA R12, R4, R20, R12 ;  /* 0x00000014040c7223 */ /* 0x004fe2000000000c */
[----:B------:R-:W-:-:S02]  /*2990*/  FFMA R13, R20, R5, R13 ;  /* 0x00000005140d7223 */ /* 0x000fc4000000000d */
[----:B------:R-:W1:Y:S02]  /*29a0*/  LDS R20, [R31+0xd0] ;  /* 0x0000d0001f147984 */ /* 0x000e640000000800 */
[----:B-1----:R-:W-:Y:S01]  /*29b0*/  FFMA R14, R4, R20, R14 ;  /* 0x00000014040e7223 */ /* 0x002fe2000000000e */
[----:B------:R-:W-:-:S05]  /*29c0*/  FFMA R15, R20, R5, R15 ;  /* 0x00000005140f7223 */ /* 0x000fca000000000f */
[----:B------:R1:W-:Y:S04]  /*29d0*/  STL.128 [UR6+0x80], R12 ;  /* 0x0000800cff007987 */ /* 0x0003e80008100c06 */
[----:B-1----:R-:W2:Y:S01]  /*29e0*/  LDL.128 R12, [UR6+0x200] ;  /* 0x00020006ff0c7983 */ /* 0x002ea20008100c00 */
[----:B----4-:R-:W-:Y:S01]  /*29f0*/  FFMA R20, R4, R22, R8 ;  /* 0x0000001604147223 */ /* 0x010fe20000000008 */
[----:B------:R-:W-:Y:S02]  /*2a00*/  FFMA R21, R22, R5, R9 ;  /* 0x0000000516157223 */ /* 0x000fe40000000009 */
[----:B------:R-:W3:Y:S01]  /*2a10*/  LDS R8, [R31+0xcc4] ;  /* 0x000cc4001f087984 */ /* 0x000ee20000000800 */
[----:B------:R-:W-:Y:S01]  /*2a20*/  FFMA R22, R4, R23, R10 ;  /* 0x0000001704167223 */ /* 0x000fe2000000000a */
[----:B------:R-:W-:-:S05]  /*2a30*/  FFMA R23, R23, R5, R11 ;  /* 0x0000000517177223 */ /* 0x000fca000000000b */
[----:B------:R-:W-:Y:S04]  /*2a40*/  STL.128 [UR6+0x100], R20 ;  /* 0x00010014ff007987 */ /* 0x000fe80008100c06 */
[----:B------:R-:W2:Y:S04]  /*2a50*/  LDS R20, [R31+0x1804] ;  /* 0x001804001f147984 */ /* 0x000ea80000000800 */
[----:B------:R-:W-:Y:S04]  /*2a60*/  LDS R22, [R31+0x18c4] ;  /* 0x0018c4001f167984 */ /* 0x000fe80000000800 */
[----:B------:R-:W-:Y:S01]  /*2a70*/  LDS R23, [R31+0x18d0] ;  /* 0x0018d0001f177984 */ /* 0x000fe20000000800 */
[----:B---3--:R-:W-:Y:S01]  /*2a80*/  FFMA R16, R4, R8, R16 ;  /* 0x0000000804107223 */ /* 0x008fe20000000010 */
[----:B------:R-:W-:-:S02]  /*2a90*/  FFMA R17, R8, R5, R17 ;  /* 0x0000000508117223 */ /* 0x000fc40000000011 */
[----:B------:R-:W3:Y:S01]  /*2aa0*/  LDL.128 R8, [UR6+0x280] ;  /* 0x00028006ff087983 */ /* 0x000ee20008100c00 */
[----:B------:R-:W-:Y:S01]  /*2ab0*/  FFMA R18, R4, R32, R18 ;  /* 0x0000002004127223 */ /* 0x000fe20000000012 */
[-C--:B------:R-:W-:Y:S02]  /*2ac0*/  FFMA R19, R32, R5.reuse, R19 ;  /* 0x0000000520137223 */ /* 0x080fe40000000013 */
[----:B------:R-:W-:Y:S04]  /*2ad0*/  LDS R32, [R31+0x2410] ;  /* 0x002410001f207984 */ /* 0x000fe80000000800 */
[----:B------:R1:W-:Y:S04]  /*2ae0*/  STL.128 [UR6+0x180], R16 ;  /* 0x00018010ff007987 */ /* 0x0003e80008100c06 */
[----:B-1----:R-:W4:Y:S01]  /*2af0*/  LDL.128 R16, [UR6+0x300] ;  /* 0x00030006ff107983 */ /* 0x002f220008100c00 */
[----:B--2---:R-:W-:Y:S01]  /*2b00*/  FFMA R12, R4, R20, R12 ;  /* 0x00000014040c7223 */ /* 0x004fe2000000000c */
[----:B------:R-:W-:-:S02]  /*2b10*/  FFMA R13, R20, R5, R13 ;  /* 0x00000005140d7223 */ /* 0x000fc4000000000d */
[----:B------:R-:W1:Y:S02]  /*2b20*/  LDS R20, [R31+0x1810] ;  /* 0x001810001f147984 */ /* 0x000e640000000800 */
[----:B-1----:R-:W-:Y:S01]  /*2b30*/  FFMA R14, R4, R20, R14 ;  /* 0x00000014040e7223 */ /* 0x002fe2000000000e */
[----:B------:R-:W-:-:S05]  /*2b40*/  FFMA R15, R20, R5, R15 ;  /* 0x00000005140f7223 */ /* 0x000fca000000000f */
[----:B------:R1:W-:Y:S04]  /*2b50*/  STL.128 [UR6+0x200], R12 ;  /* 0x0002000cff007987 */ /* 0x0003e80008100c06 */
[----:B-1----:R-:W2:Y:S01]  /*2b60*/  LDL.128 R12, [UR6+0x380] ;  /* 0x00038006ff0c7983 */ /* 0x002ea20008100c00 */
[----:B---3--:R-:W-:-:S03]  /*2b70*/  FFMA R20, R4, R22, R8 ;  /* 0x0000001604147223 */ /* 0x008fc60000000008 */
[----:B------:R-:W4:Y:S01]  /*2b80*/  LDS R8, [R31+0x2404] ;  /* 0x002404001f087984 */ /* 0x000f220000000800 */
[----:B------:R-:W-:Y:S01]  /*2b90*/  FFMA R21, R22, R5, R9 ;  /* 0x0000000516157223 */ /* 0x000fe20000000009 */
[C---:B------:R-:W-:Y:S01]  /*2ba0*/  FFMA R22, R4.reuse, R23, R10 ;  /* 0x0000001704167223 */ /* 0x040fe2000000000a */
[-C--:B------:R-:W-:Y:S01]  /*2bb0*/  FFMA R23, R23, R5.reuse, R11 ;  /* 0x0000000517177223 */ /* 0x080fe2000000000b */
[----:B----4-:R-:W-:Y:S01]  /*2bc0*/  FFMA R16, R4, R8, R16 ;  /* 0x0000000804107223 */ /* 0x010fe20000000010 */
[-C--:B------:R-:W-:Y:S02]  /*2bd0*/  FFMA R17, R8, R5.reuse, R17 ;  /* 0x0000000508117223 */ /* 0x080fe40000000011 */
[----:B------:R-:W3:Y:S01]  /*2be0*/  LDL.128 R8, [UR6+0x10] ;  /* 0x00001006ff087983 */ /* 0x000ee20008100c00 */
[----:B------:R-:W-:Y:S01]  /*2bf0*/  FFMA R18, R4, R32, R18 ;  /* 0x0000002004127223 */ /* 0x000fe20000000012 */
[-C--:B------:R-:W-:Y:S02]  /*2c00*/  FFMA R19, R32, R5.reuse, R19 ;  /* 0x0000000520137223 */ /* 0x080fe40000000013 */
[----:B------:R-:W-:Y:S04]  /*2c10*/  STL.128 [UR6+0x280], R20 ;  /* 0x00028014ff007987 */ /* 0x000fe80008100c06 */
[----:B------:R1:W-:Y:S04]  /*2c20*/  STL.128 [UR6+0x300], R16 ;  /* 0x00030010ff007987 */ /* 0x0003e80008100c06 */
[----:B------:R-:W2:Y:S04]  /*2c30*/  LDS R20, [R31+0x24c4] ;  /* 0x0024c4001f147984 */ /* 0x000ea80000000800 */
[----:B------:R-:W-:Y:S04]  /*2c40*/  LDS R22, [R31+0x184] ;  /* 0x000184001f167984 */ /* 0x000fe80000000800 */
[----:B------:R-:W-:Y:S04]  /*2c50*/  LDS R23, [R31+0x190] ;  /* 0x000190001f177984 */ /* 0x000fe80000000800 */
[----:B-1----:R-:W4:Y:S04]  /*2c60*/  LDL.128 R16, [UR6+0x90] ;  /* 0x00009006ff107983 */ /* 0x002f280008100c00 */
[----:B------:R-:W-:Y:S01]  /*2c70*/  LDS R32, [R31+0x250] ;  /* 0x000250001f207984 */ /* 0x000fe20000000800 */
        /* <DEDUP_REMOVED lines=31> */
[----:B---3--:R-:W-:Y:S01]  /*2e70*/  FFMA R20, R4, R22, R8 ;  /* 0x0000001604147223 */ /* 0x008fe20000000008 */
[----:B------:R-:W-:Y:S01]  /*2e80*/  FFMA R21, R22, R5, R9 ;  /* 0x0000000516157223 */ /* 0x000fe20000000009 */
[C---:B------:R-:W-:Y:S01]  /*2e90*/  FFMA R22, R4.reuse, R23, R10 ;  /* 0x0000001704167223 */ /* 0x040fe2000000000a */
[-C--:B------:R-:W-:Y:S02]  /*2ea0*/  FFMA R23, R23, R5.reuse, R11 ;  /* 0x0000000517177223 */ /* 0x080fe4000000000b */
[----:B------:R-:W3:Y:S01]  /*2eb0*/  LDL.128 R8, [UR6+0x290] ;  /* 0x00029006ff087983 */ /* 0x000ee20008100c00 */
[----:B----4-:R-:W-:Y:S01]  /*2ec0*/  FFMA R16, R4, R32, R16 ;  /* 0x0000002004107223 */ /* 0x010fe20000000010 */
[----:B------:R-:W-:Y:S01]  /*2ed0*/  FFMA R17, R32, R5, R17 ;  /* 0x0000000520117223 */ /* 0x000fe20000000011 */
[----:B------:R-:W-:Y:S01]  /*2ee0*/  FFMA R18, R4, R33, R18 ;  /* 0x0000002104127223 */ /* 0x000fe20000000012 */
[----:B------:R-:W-:-:S05]  /*2ef0*/  FFMA R19, R33, R5, R19 ;  /* 0x0000000521137223 */ /* 0x000fca0000000013 */
[----:B------:R1:W-:Y:S04]  /*2f00*/  STL.128 [UR6+0x210], R16 ;  /* 0x00021010ff007987 */ /* 0x0003e80008100c06 */
[----:B-1----:R-:W4:Y:S04]  /*2f10*/  LDL.128 R16, [UR6+0x310] ;  /* 0x00031006ff107983 */ /* 0x002f280008100c00 */
[----:B------:R-:W-:Y:S04]  /*2f20*/  STL.128 [UR6+0x190], R20 ;  /* 0x00019014ff007987 */ /* 0x000fe80008100c06 */
[----:B------:R-:W3:Y:S04]  /*2f30*/  LDS R20, [R31+0x1a44] ;  /* 0x001a44001f147984 */ /* 0x000ee80000000800 */
[----:B------:R-:W-:Y:S01]  /*2f40*/  LDS R22, [R31+0x2584] ;  /* 0x002584001f167984 */ /* 0x000fe20000000800 */
[----:B------:R-:W-:-:S04]  /*2f50*/  UIADD3 UR4, UPT, UPT, UR4, 0x1, URZ ;  /* 0x0000000104047890 */ /* 0x000fc8000fffe0ff */
[----:B------:R-:W-:Y:S01]  /*2f60*/  UISETP.NE.AND UP0, UPT, UR4, 0x4, UPT ;  /* 0x000000040400788c */ /* 0x000fe2000bf05270 */
[----:B---3--:R-:W-:Y:S01]  /*2f70*/  FFMA R8, R4, R20, R8 ;  /* 0x0000001404087223 */ /* 0x008fe20000000008 */
[-C--:B------:R-:W-:Y:S02]  /*2f80*/  FFMA R9, R20, R5.reuse, R9 ;  /* 0x0000000514097223 */ /* 0x080fe40000000009 */
[----:B------:R-:W1:Y:S02]  /*2f90*/  LDS R20, [R31+0x1a50] ;  /* 0x001a50001f147984 */ /* 0x000e640000000800 */
[----:B-1----:R-:W-:Y:S01]  /*2fa0*/  FFMA R10, R4, R20, R10 ;  /* 0x00000014040a7223 */ /* 0x002fe2000000000a */
[-C--:B------:R-:W-:Y:S02]  /*2fb0*/  FFMA R11, R20, R5.reuse, R11 ;  /* 0x00000005140b7223 */ /* 0x080fe4000000000b */
[----:B------:R-:W1:Y:S04]  /*2fc0*/  LDS R20, [R31+0x2590] ;  /* 0x002590001f147984 */ /* 0x000e680000000800 */
[----:B------:R-:W-:Y:S04]  /*2fd0*/  STL.128 [UR6+0x290], R8 ;  /* 0x00029008ff007987 */ /* 0x000fe80008100c06 */
[----:B------:R-:W2:Y:S04]  /*2fe0*/  LDS R8, [R31+0x2644] ;  /* 0x002644001f087984 */ /* 0x000ea80000000800 */
[----:B------:R-:W3:Y:S01]  /*2ff0*/  LDS R31, [R31+0x2650] ;  /* 0x002650001f1f7984 */ /* 0x000ee20000000800 */
[----:B----4-:R-:W-:Y:S01]  /*3000*/  FFMA R16, R4, R22, R16 ;  /* 0x0000001604107223 */ /* 0x010fe20000000010 */
[-C--:B------:R-:W-:Y:S01]  /*3010*/  FFMA R17, R22, R5.reuse, R17 ;  /* 0x0000000516117223 */ /* 0x080fe20000000011 */
[----:B-1----:R-:W-:Y:S01]  /*3020*/  FFMA R18, R4, R20, R18 ;  /* 0x0000001404127223 */ /* 0x002fe20000000012 */
[-C--:B------:R-:W-:Y:S01]  /*3030*/  FFMA R19, R20, R5.reuse, R19 ;  /* 0x0000000514137223 */ /* 0x080fe20000000013 */
[----:B--2---:R-:W-:Y:S01]  /*3040*/  FFMA R12, R4, R8, R12 ;  /* 0x00000008040c7223 */ /* 0x004fe2000000000c */
[----:B------:R-:W-:Y:S01]  /*3050*/  FFMA R13, R8, R5, R13 ;  /* 0x00000005080d7223 */ /* 0x000fe2000000000d */
[----:B---3--:R-:W-:Y:S01]  /*3060*/  FFMA R14, R4, R31, R14 ;  /* 0x0000001f040e7223 */ /* 0x008fe2000000000e */
[----:B------:R-:W-:Y:S01]  /*3070*/  FFMA R15, R31, R5, R15 ;  /* 0x000000051f0f7223 */ /* 0x000fe2000000000f */
[----:B------:R2:W-:Y:S04]  /*3080*/  STL.128 [UR6+0x310], R16 ;  /* 0x00031010ff007987 */ /* 0x0005e80008100c06 */
[----:B------:R2:W-:Y:S01]  /*3090*/  STL.128 [UR6+0x390], R12 ;  /* 0x0003900cff007987 */ /* 0x0005e20008100c06 */
[----:B------:R-:W-:Y:S05]  /*30a0*/  BRA.U UP0, `(.L_x_1) ;  /* 0xfffffff500dc7547 */ /* 0x000fea000b83ffff */
[----:B------:R1:W3:Y:S01]  /*30b0*/  LDS.64 R4, [R30+UR5+0x80] ;  /* 0x000080051e047984 */ /* 0x0002e20008000a00 */
[----:B------:R-:W-:-:S05]  /*30c0*/  UMOV UR4, URZ ;  /* 0x000000ff00047c82 */ /* 0x000fca0008000000 */
.L_x_2:
[----:B------:R-:W-:-:S04]  /*30d0*/  USHF.L.U32 UR5, UR4, 0x3, URZ ;  /* 0x0000000304057899 */ /* 0x000fc800080006ff */
[----:B------:R-:W-:-:S09]  /*30e0*/  ULEA UR5, UR5, UR9, 0x2 ;  /* 0x0000000905057291 */ /* 0x000fd2000f8e10ff */
[----:B-12---:R-:W3:Y:S01]  /*30f0*/  LDL.128 R12, [UR5] ;  /* 0x00000005ff0c7983 */ /* 0x006ee20008100c00 */
[----:B------:R-:W-:-:S03]  /*3100*/  MOV R17, UR4 ;  /* 0x0000000400117c02 */ /* 0x000fc60008000f00 */
[----:B------:R-:W2:Y:S01]  /*3110*/  LDL.128 R8, [UR5+0x80] ;  /* 0x00008005ff087983 */ /* 0x000ea20008100c00 */
[----:B------:R-:W-:-:S05]  /*3120*/  LEA R20, R17, R2, 0x5 ;  /* 0x0000000211147211 */ /* 0x000fca00078e28ff */
[----:B------:R-:W-:-:S05]  /*3130*/  IMAD R20, R20, 0x6, RZ ;  /* 0x0000000614147824 */ /* 0x000fca00078e02ff */
[----:B------:R-:W-:-:S05]  /*3140*/  LEA R20, R20, UR8, 0x2 ;  /* 0x0000000814147c11 */ /* 0x000fca000f8e10ff */
[----:B------:R-:W3:Y:S04]  /*3150*/  LDS R16, [R20+0x8] ;  /* 0x0000080014107984 */ /* 0x000ee80000000800 */
[----:B------:R-:W4:Y:S04]  /*3160*/  LDS R17, [R20+0x14] ;  /* 0x0000140014117984 */ /* 0x000f280000000800 */
[----:B------:R-:W2:Y:S04]  /*3170*/  LDS R22, [R20+0xc8] ;  /* 0x0000c80014167984 */ /* 0x000ea80000000800 */
[----:B------:R-:W5:Y:S04]  /*3180*/  LDS R21, [R20+0xd4] ;  /* 0x0000d40014157984 */ /* 0x000f680000000800 */
[----:B------:R-:W-:Y:S04]  /*3190*/  LDS R23, [R20+0xc14] ;  /* 0x000c140014177984 */ /* 0x000fe80000000800 */
[----:B01----:R-:W-:Y:S01]  /*31a0*/  LDS R30, [R20+0x2588] ;  /* 0x00258800141e7984 */ /* 0x003fe20000000800 */
[----:B---3--:R-:W-:Y:S01]  /*31b0*/  FFMA R12, R4, R16, R12 ;  /* 0x00000010040c7223 */ /* 0x008fe2000000000c */
[----:B------:R-:W-:Y:S01]  /*31c0*/  FFMA R13, R16, R5, R13 ;  /* 0x00000005100d7223 */ /* 0x000fe2000000000d */
[----:B----4-:R-:W-:Y:S01]  /*31d0*/  FFMA R14, R4, R17, R14 ;  /* 0x00000011040e7223 */ /* 0x010fe2000000000e */
[----:B------:R-:W-:-:S02]  /*31e0*/  FFMA R15, R17, R5, R15 ;  /* 0x00000005110f7223 */ /* 0x000fc4000000000f */
[----:B------:R-:W3:Y:S04]  /*31f0*/  LDL.128 R16, [UR5+0x100] ;  /* 0x00010005ff107983 */ /* 0x000ee80008100c00 */
[----:B------:R0:W-:Y:S04]  /*3200*/  STL.128 [UR5], R12 ;  /* 0x0000000cff007987 */ /* 0x0001e80008100c05 */
[----:B0-----:R-:W4:Y:S01]  /*3210*/  LDL.128 R12, [UR5+0x180] ;  /* 0x00018005ff0c7983 */ /* 0x001f220008100c00 */
[----:B--2---:R-:W-:Y:S01]  /*3220*/  FFMA R8, R4, R22, R8 ;  /* 0x0000001604087223 */ /* 0x004fe20000000008 */
[----:B------:R-:W-:Y:S01]  /*3230*/  FFMA R9, R22, R5, R9 ;  /* 0x0000000516097223 */ /* 0x000fe20000000009 */
[C---:B-----5:R-:W-:Y:S01]  /*3240*/  FFMA R10, R4.reuse, R21, R10 ;  /* 0x00000015040a7223 */ /* 0x060fe2000000000a */
[-C--:B------:R-:W-:Y:S01]  /*3250*/  FFMA R11, R21, R5.reuse, R11 ;  /* 0x00000005150b7223 */ /* 0x080fe2000000000b */
[----:B------:R-:W3:Y:S04]  /*3260*/  LDS R22, [R20+0xc08] ;  /* 0x000c080014167984 */ /* 0x000ee80000000800 */
[----:B------:R0:W-:Y:S04]  /*3270*/  STL.128 [UR5+0x80], R8 ;  /* 0x00008008ff007987 */ /* 0x0001e80008100c05 */
[----:B------:R-:W4:Y:S04]  /*3280*/  LDS R21, [R20+0xcc8] ;  /* 0x000cc80014157984 */ /* 0x000f280000000800 */
[----:B0-----:R-:W2:Y:S01]  /*3290*/  LDL.128 R8, [UR5+0x200] ;  /* 0x00020005ff087983 */ /* 0x001ea20008100c00 */
[----:B---3--:R-:W-:Y:S01]  /*32a0*/  FFMA R16, R4, R22, R16 ;  /* 0x0000001604107223 */ /* 0x008fe20000000010 */
[----:B------:R-:W-:Y:S01]  /*32b0*/  FFMA R17, R22, R5, R17 ;  /* 0x0000000516117223 */ /* 0x000fe20000000011 */
[C---:B------:R-:W-:Y:S01]  /*32c0*/  FFMA R18, R4.reuse, R23, R18 ;  /* 0x0000001704127223 */ /* 0x040fe20000000012 */
[----:B------:R-:W-:Y:S01]  /*32d0*/  FFMA R19, R23, R5, R19 ;  /* 0x0000000517137223 */ /* 0x000fe20000000013 */
[----:B------:R-:W0:Y:S04]  /*32e0*/  LDS R22, [R20+0xcd4] ;  /* 0x000cd40014167984 */ /* 0x000e280000000800 */
[----:B------:R1:W-:Y:S04]  /*32f0*/  STL.128 [UR5+0x100], R16 ;  /* 0x00010010ff007987 */ /* 0x0003e80008100c05 */
[----:B------:R-:W-:Y:S04]  /*3300*/  LDS R23, [R20+0x18d4] ;  /* 0x0018d40014177984 */ /* 0x000fe80000000800 */
[----:B-1----:R-:W3:Y:S01]  /*3310*/  LDL.128 R16, [UR5+0x280] ;  /* 0x00028005ff107983 */ /* 0x002ee20008100c00 */
[----:B----4-:R-:W-:Y:S01]  /*3320*/  FFMA R12, R4, R21, R12 ;  /* 0x00000015040c7223 */ /* 0x010fe2000000000c */
[----:B------:R-:W-:-:S02]  /*3330*/  FFMA R13, R21, R5, R13 ;  /* 0x00000005150d7223 */ /* 0x000fc4000000000d */
[----:B------:R-:W2:Y:S01]  /*3340*/  LDS R21, [R20+0x1814] ;  /* 0x0018140014157984 */ /* 0x000ea20000000800 */
[----:B0-----:R-:W-:Y:S01]  /*3350*/  FFMA R14, R4, R22, R14 ;  /* 0x00000016040e7223 */ /* 0x001fe2000000000e */
[----:B------:R-:W-:Y:S02]  /*3360*/  FFMA R15, R22, R5, R15 ;  /* 0x00000005160f7223 */ /* 0x000fe4000000000f */
[----:B------:R-:W0:Y:S04]  /*3370*/  LDS R22, [R20+0x1808] ;  /* 0x0018080014167984 */ /* 0x000e280000000800 */
[----:B------:R1:W-:Y:S04]  /*3380*/  STL.128 [UR5+0x180], R12 ;  /* 0x0001800cff007987 */ /* 0x0003e80008100c05 */
[----:B-1----:R-:W4:Y:S01]  /*3390*/  LDL.128 R12, [UR5+0x300] ;  /* 0x00030005ff0c7983 */ /* 0x002f220008100c00 */
[----:B--2---:R-:W-:Y:S01]  /*33a0*/  FFMA R10, R4, R21, R10 ;  /* 0x00000015040a7223 */ /* 0x004fe2000000000a */
[----:B------:R-:W-:-:S02]  /*33b0*/  FFMA R11, R21, R5, R11 ;  /* 0x00000005150b7223 */ /* 0x000fc4000000000b */
[----:B------:R-:W-:Y:S01]  /*33c0*/  LDS R21, [R20+0x2408] ;  /* 0x0024080014157984 */ /* 0x000fe20000000800 */
[----:B0-----:R-:W-:Y:S01]  /*33d0*/  FFMA R8, R4, R22, R8 ;  /* 0x0000001604087223 */ /* 0x001fe20000000008 */
[-C--:B------:R-:W-:Y:S02]  /*33e0*/  FFMA R9, R22, R5.reuse, R9 ;  /* 0x0000000516097223 */ /* 0x080fe40000000009 */
[----:B------:R-:W3:Y:S04]  /*33f0*/  LDS R22, [R20+0x18c8] ;  /* 0x0018c80014167984 */ /* 0x000ee80000000800 */
[----:B------:R0:W-:Y:S04]  /*3400*/  STL.128 [UR5+0x200], R8 ;  /* 0x00020008ff007987 */ /* 0x0001e80008100c05 */
        /* <DEDUP_REMOVED lines=9> */
[C---:B----4-:R-:W-:Y:S01]  /*34a0*/  FFMA R12, R4.reuse, R21, R12 ;  /* 0x00000015040c7223 */ /* 0x050fe2000000000c */
[-C--:B------:R-:W-:Y:S01]  /*34b0*/  FFMA R13, R21, R5.reuse, R13 ;  /* 0x00000005150d7223 */ /* 0x080fe2000000000d */
[----:B0-----:R-:W-:Y:S01]  /*34c0*/  FFMA R14, R4, R22, R14 ;  /* 0x00000016040e7223 */ /* 0x001fe2000000000e */
[----:B------:R-:W-:Y:S01]  /*34d0*/  FFMA R15, R22, R5, R15 ;  /* 0x00000005160f7223 */ /* 0x000fe2000000000f */
[----:B------:R-:W2:Y:S04]  /*34e0*/  LDS R21, [R20+0x24d4] ;  /* 0x0024d40014157984 */ /* 0x000ea80000000800 */
[----:B------:R0:W-:Y:S04]  /*34f0*/  STL.128 [UR5+0x300], R12 ;  /* 0x0003000cff007987 */ /* 0x0001e80008100c05 */
[----:B------:R-:W1:Y:S04]  /*3500*/  LDS R22, [R20+0x24c8] ;  /* 0x0024c80014167984 */ /* 0x000e680000000800 */
[----:B0-----:R-:W4:Y:S01]  /*3510*/  LDL.128 R12, [UR5+0x90] ;  /* 0x00009005ff0c7983 */ /* 0x001f220008100c00 */
[----:B--2---:R-:W-:Y:S01]  /*3520*/  FFMA R10, R4, R21, R10 ;  /* 0x00000015040a7223 */ /* 0x004fe2000000000a */
[----:B------:R-:W-:-:S02]  /*3530*/  FFMA R11, R21, R5, R11 ;  /* 0x00000005150b7223 */ /* 0x000fc4000000000b */
[----:B------:R-:W-:Y:S01]  /*3540*/  LDS R21, [R20+0x248] ;  /* 0x0002480014157984 */ /* 0x000fe20000000800 */
[----:B-1----:R-:W-:Y:S01]  /*3550*/  FFMA R8, R4, R22, R8 ;  /* 0x0000001604087223 */ /* 0x002fe20000000008 */
        /* <DEDUP_REMOVED lines=15> */
[-C--:B------:R-:W-:Y:S01]  /*3650*/  FFMA R15, R22, R5.reuse, R15 ;  /* 0x00000005160f7223 */ /* 0x080fe2000000000f */
[----:B------:R-:W-:Y:S04]  /*3660*/  LDS R21, [R20+0xd94] ;  /* 0x000d940014157984 */ /* 0x000fe80000000800 */
[----:B------:R0:W-:Y:S04]  /*3670*/  STL.128 [UR5+0x90], R12 ;  /* 0x0000900cff007987 */ /* 0x0001e80008100c05 */
[----:B------:R-:W2:Y:S04]  /*3680*/  LDS R22, [R20+0xd88] ;  /* 0x000d880014167984 */ /* 0x000ea80000000800 */
[----:B0-----:R-:W4:Y:S01]  /*3690*/  LDL.128 R12, [UR5+0x210] ;  /* 0x00021005ff0c7983 */ /* 0x001f220008100c00 */
[----:B--2---:R-:W-:Y:S01]  /*36a0*/  FFMA R8, R4, R22, R8 ;  /* 0x0000001604087223 */ /* 0x004fe20000000008 */
[----:B------:R-:W-:-:S02]  /*36b0*/  FFMA R9, R22, R5, R9 ;  /* 0x0000000516097223 */ /* 0x000fc40000000009 */
[----:B------:R-:W3:Y:S01]  /*36c0*/  LDS R22, [R20+0xe48] ;  /* 0x000e480014167984 */ /* 0x000ee20000000800 */
[C---:B------:R-:W-:Y:S01]  /*36d0*/  FFMA R10, R4.reuse, R21, R10 ;  /* 0x00000015040a7223 */ /* 0x040fe2000000000a */
[-C--:B------:R-:W-:Y:S02]  /*36e0*/  FFMA R11, R21, R5.reuse, R11 ;  /* 0x00000005150b7223 */ /* 0x080fe4000000000b */
[----:B------:R-:W4:Y:S04]  /*36f0*/  LDS R21, [R20+0x1988] ;  /* 0x0019880014157984 */ /* 0x000f280000000800 */
[----:B------:R0:W-:Y:S04]  /*3700*/  STL.128 [UR5+0x110], R8 ;  /* 0x00011008ff007987 */ /* 0x0001e80008100c05 */
[----:B0-----:R-:W2:Y:S01]  /*3710*/  LDL.128 R8, [UR5+0x290] ;  /* 0x00029005ff087983 */ /* 0x001ea20008100c00 */
[----:B---3--:R-:W-:Y:S01]  /*3720*/  FFMA R16, R4, R22, R16 ;  /* 0x0000001604107223 */ /* 0x008fe20000000010 */
[----:B------:R-:W-:-:S02]  /*3730*/  FFMA R17, R22, R5, R17 ;  /* 0x0000000516117223 */ /* 0x000fc40000000011 */
[----:B------:R-:W0:Y:S01]  /*3740*/  LDS R22, [R20+0x1994] ;  /* 0x0019940014167984 */ /* 0x000e220000000800 */
[C---:B------:R-:W-:Y:S01]  /*3750*/  FFMA R18, R4.reuse, R23, R18 ;  /* 0x0000001704127223 */ /* 0x040fe20000000012 */
[----:B------:R-:W-:Y:S02]  /*3760*/  FFMA R19, R23, R5, R19 ;  /* 0x0000000517137223 */ /* 0x000fe40000000013 */
[----:B------:R-:W-:Y:S04]  /*3770*/  LDS R23, [R20+0x2594] ;  /* 0x0025940014177984 */ /* 0x000fe80000000800 */
[----:B------:R1:W-:Y:S04]  /*3780*/  STL.128 [UR5+0x190], R16 ;  /* 0x00019010ff007987 */ /* 0x0003e80008100c05 */
        /* <DEDUP_REMOVED lines=10> */
[----:B------:R-:W-:Y:S01]  /*3830*/  FFMA R9, R22, R5, R9 ;  /* 0x0000000516097223 */ /* 0x000fe20000000009 */
[----:B------:R-:W-:Y:S01]  /*3840*/  FFMA R10, R4, R21, R10 ;  /* 0x00000015040a7223 */ /* 0x000fe2000000000a */
[----:B------:R-:W-:Y:S01]  /*3850*/  FFMA R11, R21, R5, R11 ;  /* 0x00000005150b7223 */ /* 0x000fe2000000000b */
[----:B------:R-:W4:Y:S04]  /*3860*/  LDS R22, [R20+0x2648] ;  /* 0x0026480014167984 */ /* 0x000f280000000800 */
[----:B------:R-:W0:Y:S04]  /*3870*/  LDS R21, [R20+0x2654] ;  /* 0x0026540014157984 */ /* 0x000e280000000800 */
[----:B------:R1:W-:Y:S01]  /*3880*/  STL.128 [UR5+0x290], R8 ;  /* 0x00029008ff007987 */ /* 0x0003e20008100c05 */
[----:B------:R-:W-:-:S04]  /*3890*/  UIADD3 UR4, UPT, UPT, UR4, 0x1, URZ ;  /* 0x0000000104047890 */ /* 0x000fc8000fffe0ff */
[----:B------:R-:W-:Y:S01]  /*38a0*/  UISETP.NE.AND UP0, UPT, UR4, 0x4, UPT ;  /* 0x000000040400788c */ /* 0x000fe2000bf05270 */
[----:B---3--:R-:W-:Y:S01]  /*38b0*/  FFMA R16, R4, R30, R16 ;  /* 0x0000001e04107223 */ /* 0x008fe20000000010 */
[----:B------:R-:W-:Y:S01]  /*38c0*/  FFMA R17, R30, R5, R17 ;  /* 0x000000051e117223 */ /* 0x000fe20000000011 */
[----:B------:R-:W-:Y:S01]  /*38d0*/  FFMA R18, R4, R23, R18 ;  /* 0x0000001704127223 */ /* 0x000fe20000000012 */
[----:B------:R-:W-:-:S05]  /*38e0*/  FFMA R19, R23, R5, R19 ;  /* 0x0000000517137223 */ /* 0x000fca0000000013 */
[----:B------:R1:W-:Y:S01]  /*38f0*/  STL.128 [UR5+0x310], R16 ;  /* 0x00031010ff007987 */ /* 0x0003e20008100c05 */
[----:B----4-:R-:W-:Y:S01]  /*3900*/  FFMA R12, R4, R22, R12 ;  /* 0x00000016040c7223 */ /* 0x010fe2000000000c */
[----:B------:R-:W-:Y:S01]  /*3910*/  FFMA R13, R22, R5, R13 ;  /* 0x00000005160d7223 */ /* 0x000fe2000000000d */
[----:B0-----:R-:W-:Y:S01]  /*3920*/  FFMA R14, R4, R21, R14 ;  /* 0x00000015040e7223 */ /* 0x001fe2000000000e */
[----:B------:R-:W-:-:S05]  /*3930*/  FFMA R15, R21, R5, R15 ;  /* 0x00000005150f7223 */ /* 0x000fca000000000f */
[----:B------:R1:W-:Y:S01]  /*3940*/  STL.128 [UR5+0x390], R12 ;  /* 0x0003900cff007987 */ /* 0x0003e20008100c05 */
[----:B------:R-:W-:Y:S05]  /*3950*/  BRA.U UP0, `(.L_x_2) ;  /* 0xfffffff500dc7547 */ /* 0x000fea000b83ffff */
[----:B------:R-:W-:-:S04]  /*3960*/  IADD3 R3, PT, PT, R3, 0x1, RZ ;  /* 0x0000000103037810 */ /* 0x000fc80007ffe0ff */
[----:B------:R-:W-:-:S13]  /*3970*/  ISETP.NE.AND P0, PT, R3, 0x40, PT ;  /* 0x000000400300780c */ /* 0x000fda0003f05270 */
[----:B------:R-:W-:Y:S05]  /*3980*/  @P0 BRA `(.L_x_3) ;  /* 0xffffffcc00cc0947 */ /* 0x000fea000383ffff */
[----:B------:R-:W0:Y:S01]  /*3990*/  S2R R7, SR_CTAID.X ;  /* 0x0000000000077919 */ /* 0x000e220000002500 */
[----:B------:R-:W2:Y:S01]  /*39a0*/  LDC.64 R4, c[0x0][0x398] ;  /* 0x0000e600ff047b82 */ /* 0x000ea20000000a00 */
[----:B------:R-:W-:-:S04]  /*39b0*/  SHF.L.U32 R2, R0, 0x1, RZ ;  /* 0x0000000100027819 */ /* 0x000fc800000006ff */
[----:B------:R-:W-:-:S04]  /*39c0*/  LOP3.LUT R2, R2, 0xe, RZ, 0xc0, !PT ;  /* 0x0000000e02027812 */ /* 0x000fc800078ec0ff */
[----:B0-----:R-:W-:-:S05]  /*39d0*/  LEA R7, R7, R2, 0x4 ;  /* 0x0000000207077211 */ /* 0x001fca00078e20ff */
[----:B--2---:R-:W-:-:S05]  /*39e0*/  IMAD.WIDE.U32 R4, R7, 0x4, R4 ;  /* 0x0000000407047825 */ /* 0x004fca00078e0004 */
[----:B------:R0:W5:Y:S04]  /*39f0*/  LDG.E.CONSTANT R3, desc[UR10][R4.64] ;  /* 0x0000000a04037981 */ /* 0x000168000c1e9900 */
[----:B------:R0:W5:Y:S01]  /*3a00*/  LDG.E.CONSTANT R2, desc[UR10][R4.64+0x4] ;  /* 0x0000040a04027981 */ /* 0x000162000c1e9900 */
[----:B------:R-:W-:Y:S01]  /*3a10*/  SHF.L.U32 R0, R0, 0x5, RZ ;  /* 0x0000000500007819 */ /* 0x000fe200000006ff */
[----:B------:R-:W-:-:S03]  /*3a20*/  UMOV UR4, URZ ;  /* 0x000000ff00047c82 */ /* 0x000fc60008000000 */
[----:B------:R-:W-:-:S04]  /*3a30*/  LOP3.LUT R0, R0, 0x7f00, RZ, 0xc0, !PT ;  /* 0x00007f0000007812 */ /* 0x000fc800078ec0ff */
[----:B------:R-:W-:-:S07]  /*3a40*/  IADD3 R0, PT, PT, R7, R0, RZ ;  /* 0x0000000007007210 */ /* 0x000fce0007ffe0ff */
.L_x_4:
[----:B-12---:R-:W2:Y:S01]  /*3a50*/  LDL.128 R12, [UR7+-0x200] ;  /* 0xfffe0007ff0c7983 */ /* 0x006ea20008100c00 */
[----:B------:R-:W1:Y:S03]  /*3a60*/  LDC.64 R28, c[0x0][0x390] ;  /* 0x0000e400ff1c7b82 */ /* 0x000e660000000a00 */
[----:B------:R-:W3:Y:S04]  /*3a70*/  LDL.128 R20, [UR7+-0x180] ;  /* 0xfffe8007ff147983 */ /* 0x000ee80008100c00 */
[----:B0-----:R-:W4:Y:S04]  /*3a80*/  LDL.128 R4, [UR7+-0x100] ;  /* 0xffff0007ff047983 */ /* 0x001f280008100c00 */
[----:B------:R-:W4:Y:S01]  /*3a90*/  LDL.128 R8, [UR7+-0x80] ;  /* 0xffff8007ff087983 */ /* 0x000f220008100c00 */
[----:B-1----:R-:W-:-:S04]  /*3aa0*/  IMAD.WIDE.U32 R28, R0, 0x4, R28 ;  /* 0x00000004001c7825 */ /* 0x002fc800078e001c */
[C---:B--2--5:R-:W-:Y:S01]  /*3ab0*/  FADD R12, R3.reuse, R12 ;  /* 0x0000000c030c7221 */ /* 0x064fe20000000000 */
[C---:B------:R-:W-:Y:S01]  /*3ac0*/  FADD R16, R2.reuse, R13 ;  /* 0x0000000d02107221 */ /* 0x040fe20000000000 */
[C---:B------:R-:W-:Y:S01]  /*3ad0*/  FADD R17, R3.reuse, R14 ;  /* 0x0000000e03117221 */ /* 0x040fe20000000000 */
[C---:B------:R-:W-:Y:S01]  /*3ae0*/  FADD R18, R2.reuse, R15 ;  /* 0x0000000f02127221 */ /* 0x040fe20000000000 */
[C---:B---3--:R-:W-:Y:S01]  /*3af0*/  FADD R20, R3.reuse, R20 ;  /* 0x0000001403147221 */ /* 0x048fe20000000000 */
[----:B------:R-:W-:Y:S01]  /*3b00*/  FMNMX R25, RZ, R12, !PT ;  /* 0x0000000cff197209 */ /* 0x000fe20007800000 */
[----:B------:R-:W-:Y:S01]  /*3b10*/  FADD R22, R3, R22 ;  /* 0x0000001603167221 */ /* 0x000fe20000000000 */
[C---:B------:R-:W-:Y:S01]  /*3b20*/  FADD R23, R2.reuse, R23 ;  /* 0x0000001702177221 */ /* 0x040fe20000000000 */
[----:B------:R-:W-:Y:S01]  /*3b30*/  FMNMX R31, RZ, R16, !PT ;  /* 0x00000010ff1f7209 */ /* 0x000fe20007800000 */
[----:B------:R-:W2:Y:S01]  /*3b40*/  LDL.128 R12, [UR7] ;  /* 0x00000007ff0c7983 */ /* 0x000ea20008100c00 */
[----:B------:R-:W-:Y:S01]  /*3b50*/  FMNMX R35, RZ, R17, !PT ;  /* 0x00000011ff237209 */ /* 0x000fe20007800000 */
[C---:B------:R-:W-:Y:S01]  /*3b60*/  FADD R21, R2.reuse, R21 ;  /* 0x0000001502157221 */ /* 0x040fe20000000000 */
[----:B------:R-:W-:Y:S01]  /*3b70*/  FMNMX R37, RZ, R18, !PT ;  /* 0x00000012ff257209 */ /* 0x000fe20007800000 */
[----:B------:R0:W-:Y:S01]  /*3b80*/  STG.E desc[UR10][R28.64], R25 ;  /* 0x000000191c007986 */ /* 0x0001e2000c10190a */
[----:B------:R-:W-:Y:S01]  /*3b90*/  FMNMX R27, RZ, R20, !PT ;  /* 0x00000014ff1b7209 */ /* 0x000fe20007800000 */
[----:B----4-:R-:W-:Y:S01]  /*3ba0*/  FADD R24, R2, R5 ;  /* 0x0000000502187221 */ /* 0x010fe20000000000 */
[----:B------:R-:W-:Y:S01]  /*3bb0*/  FMNMX R26, RZ, R23, !PT ;  /* 0x00000017ff1a7209 */ /* 0x000fe20007800000 */
[----:B------:R-:W3:Y:S01]  /*3bc0*/  LDL.128 R16, [UR7+0x80] ;  /* 0x00008007ff107983 */ /* 0x000ee20008100c00 */
[----:B------:R-:W-:-:S03]  /*3bd0*/  FMNMX R33, RZ, R21, !PT ;  /* 0x00000015ff217209 */ /* 0x000fc60007800000 */
[----:B------:R1:W-:Y:S01]  /*3be0*/  STG.E desc[UR10][R28.64+0x4], R31 ;  /* 0x0000041f1c007986 */ /* 0x0003e2000c10190a */
[----:B0-----:R-:W-:-:S03]  /*3bf0*/  FMNMX R25, RZ, R22, !PT ;  /* 0x00000016ff197209 */ /* 0x001fc60007800000 */
[----:B------:R-:W-:Y:S04]  /*3c00*/  STG.E desc[UR10][R28.64+0x2000], R27 ;  /* 0x0020001b1c007986 */ /* 0x000fe8000c10190a */
[----:B------:R-:W-:Y:S01]  /*3c10*/  STG.E desc[UR10][R28.64+0x2200], R25 ;  /* 0x002200191c007986 */ /* 0x000fe2000c10190a */
[----:B-1----:R-:W-:-:S03]  /*3c20*/  FMNMX R31, RZ, R24, !PT ;  /* 0x00000018ff1f7209 */ /* 0x002fc60007800000 */
[----:B------:R0:W-:Y:S04]  /*3c30*/  STG.E desc[UR10][R28.64+0x2204], R26 ;  /* 0x0022041a1c007986 */ /* 0x0001e8000c10190a */
[----:B------:R-:W4:Y:S01]  /*3c40*/  LDL.128 R20, [UR7+0x100] ;  /* 0x00010007ff147983 */ /* 0x000f220008100c00 */
[C---:B------:R-:W-:Y:S01]  /*3c50*/  FADD R4, R3.reuse, R4 ;  /* 0x0000000403047221 */ /* 0x040fe20000000000 */
[C---:B------:R-:W-:Y:S01]  /*3c60*/  FADD R7, R2.reuse, R7 ;  /* 0x0000000702077221 */ /* 0x040fe20000000000 */
[C---:B------:R-:W-:Y:S01]  /*3c70*/  FADD R8, R3.reuse, R8 ;  /* 0x0000000803087221 */ /* 0x040fe20000000000 */
[C---:B------:R-:W-:Y:S01]  /*3c80*/  FADD R9, R2.reuse, R9 ;  /* 0x0000000902097221 */ /* 0x040fe20000000000 */
[C---:B------:R-:W-:Y:S01]  /*3c90*/  FADD R10, R3.reuse, R10 ;  /* 0x0000000a030a7221 */ /* 0x040fe20000000000 */
[----:B------:R-:W-:Y:S01]  /*3ca0*/  FADD R6, R3, R6 ;  /* 0x0000000603067221 */ /* 0x000fe20000000000 */
[----:B------:R-:W-:Y:S04]  /*3cb0*/  STG.E desc[UR10][R28.64+0x200], R35 ;  /* 0x000200231c007986 */ /* 0x000fe8000c10190a */
[----:B0-----:R-:W4:Y:S01]  /*3cc0*/  LDL.128 R24, [UR7+0x180] ;  /* 0x00018007ff187983 */ /* 0x001f220008100c00 */
[----:B------:R-:W-:Y:S01]  /*3cd0*/  FMNMX R5, RZ, R4, !PT ;  /* 0x00000004ff057209 */ /* 0x000fe20007800000 */
[----:B------:R-:W-:-:S02]  /*3ce0*/  FADD R4, R2, R11 ;  /* 0x0000000b02047221 */ /* 0x000fc40000000000 */
[----:B------:R0:W-:Y:S01]  /*3cf0*/  STG.E desc[UR10][R28.64+0x2004], R33 ;  /* 0x002004211c007986 */ /* 0x0001e2000c10190a */
[----:B------:R-:W-:Y:S02]  /*3d00*/  FMNMX R9, RZ, R9, !PT ;  /* 0x00000009ff097209 */ /* 0x000fe40007800000 */
[----:B------:R-:W-:Y:S01]  /*3d10*/  FMNMX R11, RZ, R10, !PT ;  /* 0x0000000aff0b7209 */ /* 0x000fe20007800000 */
[----:B------:R1:W-:Y:S04]  /*3d20*/  STG.E desc[UR10][R28.64+0x20004], R31 ;  /* 0x0200041f1c007986 */ /* 0x0003e8000c10190a */
[----:B------:R-:W-:Y:S01]  /*3d30*/  STG.E desc[UR10][R28.64+0x204], R37 ;  /* 0x000204251c007986 */ /* 0x000fe2000c10190a */
[----:B0-----:R-:W-:Y:S02]  /*3d40*/  FMNMX R33, RZ, R7, !PT ;  /* 0x00000007ff217209 */ /* 0x001fe40007800000 */
[----:B------:R-:W-:-:S02]  /*3d50*/  FMNMX R7, RZ, R8, !PT ;  /* 0x00000008ff077209 */ /* 0x000fc40007800000 */
[----:B-1----:R-:W-:Y:S01]  /*3d60*/  FMNMX R31, RZ, R4, !PT ;  /* 0x00000004ff1f7209 */ /* 0x002fe20007800000 */
[----:B------:R0:W-:Y:S04]  /*3d70*/  STG.E desc[UR10][R28.64+0x20000], R5 ;  /* 0x020000051c007986 */ /* 0x0001e8000c10190a */
[----:B------:R-:W-:Y:S04]  /*3d80*/  STG.E desc[UR10][R28.64+0x22000], R7 ;  /* 0x022000071c007986 */ /* 0x000fe8000c10190a */
[----:B------:R-:W-:Y:S04]  /*3d90*/  STG.E desc[UR10][R28.64+0x22004], R9 ;  /* 0x022004091c007986 */ /* 0x000fe8000c10190a */
[----:B------:R1:W-:Y:S01]  /*3da0*/  STG.E desc[UR10][R28.64+0x22200], R11 ;  /* 0x0222000b1c007986 */ /* 0x0003e2000c10190a */
[----:B------:R-:W-:-:S03]  /*3db0*/  FMNMX R35, RZ, R6, !PT ;  /* 0x00000006ff237209 */ /* 0x000fc60007800000 */
[----:B------:R-:W-:Y:S04]  /*3dc0*/  STG.E desc[UR10][R28.64+0x20204], R33 ;  /* 0x020204211c007986 */ /* 0x000fe8000c10190a */
[----:B------:R-:W-:Y:S04]  /*3dd0*/  STG.E desc[UR10][R28.64+0x20200], R35 ;  /* 0x020200231c007986 */ /* 0x000fe8000c10190a */
[----:B------:R-:W-:Y:S01]  /*3de0*/  STG.E desc[UR10][R28.64+0x22204], R31 ;  /* 0x0222041f1c007986 */ /* 0x000fe2000c10190a */
[----:B------:R-:W-:-:S04]  /*3df0*/  UIADD3 UR4, UPT, UPT, UR4, 0x1, URZ ;  /* 0x0000000104047890 */ /* 0x000fc8000fffe0ff */
[----:B------:R-:W-:Y:S01]  /*3e00*/  UISETP.NE.AND UP0, UPT, UR4, 0x8, UPT ;  /* 0x000000080400788c */ /* 0x000fe2000bf05270 */
[----:B------:R-:W-:Y:S01]  /*3e10*/  IADD3 R0, PT, PT, R0, 0x1000, RZ ;  /* 0x0000100000007810 */ /* 0x000fe20007ffe0ff */
[----:B------:R-:W-:Y:S01]  /*3e20*/  UIADD3 UR7, UPT, UPT, UR7, 0x10, URZ ;  /* 0x0000001007077890 */ /* 0x000fe2000fffe0ff */
[C---:B--2---:R-:W-:Y:S01]  /*3e30*/  FADD R12, R3.reuse, R12 ;  /* 0x0000000c030c7221 */ /* 0x044fe20000000000 */
[C---:B------:R-:W-:Y:S01]  /*3e40*/  FADD R4, R2.reuse, R15 ;  /* 0x0000000f02047221 */ /* 0x040fe20000000000 */
[C---:B------:R-:W-:Y:S01]  /*3e50*/  FADD R13, R2.reuse, R13 ;  /* 0x0000000d020d7221 */ /* 0x040fe20000000000 */
[C---:B---3--:R-:W-:Y:S01]  /*3e60*/  FADD R16, R3.reuse, R16 ;  /* 0x0000001003107221 */ /* 0x048fe20000000000 */
[C---:B------:R-:W-:Y:S01]  /*3e70*/  FADD R18, R3.reuse, R18 ;  /* 0x0000001203127221 */ /* 0x040fe20000000000 */
[----:B0-----:R-:W-:Y:S01]  /*3e80*/  FMNMX R5, RZ, R12, !PT ;  /* 0x0000000cff057209 */ /* 0x001fe20007800000 */
[----:B------:R-:W-:Y:S01]  /*3e90*/  FADD R14, R3, R14 ;  /* 0x0000000e030e7221 */ /* 0x000fe20000000000 */
[----:B-1----:R-:W-:Y:S01]  /*3ea0*/  FMNMX R11, RZ, R4, !PT ;  /* 0x00000004ff0b7209 */ /* 0x002fe20007800000 */
[C---:B------:R-:W-:Y:S01]  /*3eb0*/  FADD R17, R2.reuse, R17 ;  /* 0x0000001102117221 */ /* 0x040fe20000000000 */
[----:B------:R-:W-:Y:S01]  /*3ec0*/  FMNMX R7, RZ, R16, !PT ;  /* 0x00000010ff077209 */ /* 0x000fe20007800000 */
[----:B------:R-:W-:Y:S01]  /*3ed0*/  FADD R19, R2, R19 ;  /* 0x0000001302137221 */ /* 0x000fe20000000000 */
[----:B------:R-:W-:Y:S01]  /*3ee0*/  FMNMX R9, RZ, R18, !PT ;  /* 0x00000012ff097209 */ /* 0x000fe20007800000 */
[----:B------:R0:W-:Y:S01]  /*3ef0*/  STG.E desc[UR10][R28.64+0x40000], R5 ;  /* 0x040000051c007986 */ /* 0x0001e2000c10190a */
[----:B------:R-:W-:-:S02]  /*3f00*/  FMNMX R13, RZ, R13, !PT ;  /* 0x0000000dff0d7209 */ /* 0x000fc40007800000 */
[----:B------:R-:W-:Y:S01]  /*3f10*/  FMNMX R15, RZ, R14, !PT ;  /* 0x0000000eff0f7209 */ /* 0x000fe20007800000 */
[----:B------:R1:W-:Y:S01]  /*3f20*/  STG.E desc[UR10][R28.64+0x40204], R11 ;  /* 0x0402040b1c007986 */ /* 0x0003e2000c10190a */
[----:B------:R-:W-:Y:S02]  /*3f30*/  FMNMX R17, RZ, R17, !PT ;  /* 0x00000011ff117209 */ /* 0x000fe40007800000 */
[----:B------:R-:W-:Y:S01]  /*3f40*/  FMNMX R19, RZ, R19, !PT ;  /* 0x00000013ff137209 */ /* 0x000fe20007800000 */
[----:B------:R2:W-:Y:S01]  /*3f50*/  STG.E desc[UR10][R28.64+0x42000], R7 ;  /* 0x042000071c007986 */ /* 0x0005e2000c10190a */
[C---:B----4-:R-:W-:Y:S01]  /*3f60*/  FADD R20, R3.reuse, R20 ;  /* 0x0000001403147221 */ /* 0x050fe20000000000 */
[C---:B------:R-:W-:Y:S01]  /*3f70*/  FADD R21, R2.reuse, R21 ;  /* 0x0000001502157221 */ /* 0x040fe20000000000 */
[C---:B------:R-:W-:Y:S01]  /*3f80*/  FADD R22, R3.reuse, R22 ;  /* 0x0000001603167221 */ /* 0x040fe20000000000 */
[C---:B------:R-:W-:Y:S01]  /*3f90*/  FADD R23, R2.reuse, R23 ;  /* 0x0000001702177221 */ /* 0x040fe20000000000 */
[----:B------:R3:W-:Y:S01]  /*3fa0*/  STG.E desc[UR10][R28.64+0x42200], R9 ;  /* 0x042200091c007986 */ /* 0x0007e2000c10190a */
[----:B0-----:R-:W-:Y:S01]  /*3fb0*/  FMNMX R5, RZ, R20, !PT ;  /* 0x00000014ff057209 */ /* 0x001fe20007800000 */
[C---:B------:R-:W-:Y:S01]  /*3fc0*/  FADD R24, R3.reuse, R24 ;  /* 0x0000001803187221 */ /* 0x040fe20000000000 */
[C---:B------:R-:W-:Y:S01]  /*3fd0*/  FADD R25, R2.reuse, R25 ;  /* 0x0000001902197221 */ /* 0x040fe20000000000 */
[----:B------:R-:W-:Y:S01]  /*3fe0*/  FADD R26, R3, R26 ;  /* 0x0000001a031a7221 */ /* 0x000fe20000000000 */
[----:B------:R-:W-:Y:S01]  /*3ff0*/  FADD R27, R2, R27 ;  /* 0x0000001b021b7221 */ /* 0x000fe20000000000 */
[----:B------:R-:W-:-:S02]  /*4000*/  FMNMX R21, RZ, R21, !PT ;  /* 0x00000015ff157209 */ /* 0x000fc40007800000 */
[----:B-1----:R-:W-:Y:S02]  /*4010*/  FMNMX R11, RZ, R22, !PT ;  /* 0x00000016ff0b7209 */ /* 0x002fe40007800000 */
[----:B------:R-:W-:Y:S02]  /*4020*/  FMNMX R23, RZ, R23, !PT ;  /* 0x00000017ff177209 */ /* 0x000fe40007800000 */
[----:B--2---:R-:W-:Y:S02]  /*4030*/  FMNMX R7, RZ, R24, !PT ;  /* 0x00000018ff077209 */ /* 0x004fe40007800000 */
[----:B------:R-:W-:Y:S02]  /*4040*/  FMNMX R25, RZ, R25, !PT ;  /* 0x00000019ff197209 */ /* 0x000fe40007800000 */
[----:B---3--:R-:W-:Y:S02]  /*4050*/  FMNMX R9, RZ, R26, !PT ;  /* 0x0000001aff097209 */ /* 0x008fe40007800000 */
[----:B------:R-:W-:Y:S01]  /*4060*/  FMNMX R27, RZ, R27, !PT ;  /* 0x0000001bff1b7209 */ /* 0x000fe20007800000 */
[----:B------:R2:W-:Y:S04]  /*4070*/  STG.E desc[UR10][R28.64+0x40004], R13 ;  /* 0x0400040d1c007986 */ /* 0x0005e8000c10190a */
        /* <DEDUP_REMOVED lines=10> */
[----:B------:R2:W-:Y:S01]  /*4120*/  STG.E desc[UR10][R28.64+0x62204], R27 ;  /* 0x0622041b1c007986 */ /* 0x0005e2000c10190a */
[----:B------:R-:W-:Y:S05]  /*4130*/  BRA.U UP0, `(.L_x_4) ;  /* 0xfffffff900447547 */ /* 0x000fea000b83ffff */
[----:B------:R-:W-:Y:S05]  /*4140*/  EXIT ;  /* 0x000000000000794d */ /* 0x000fea0003800000 */
.L_x_5:
[----:B------:R-:W-:-:S00]  /*4150*/  BRA `(.L_x_5) ;  /* 0xfffffffc00fc7947 */ /* 0x000fc0000383ffff */
[----:B------:R-:W-:-:S00]  /*4160*/  NOP ;  /* 0x0000000000007918 */ /* 0x000fc00000000000 */
        /* <DEDUP_REMOVED lines=9> */
.L_x_6:


//--------------------- .nv.shared.my_kernel_kernel0 --------------------------
	.section	.nv.shared.my_kernel_kernel0,"aw",@nobits
	.sectionflags	@""
	.align	4
.nv.shared.my_kernel_kernel0:
	.zero		13504


//--------------------- .nv.shared.reserved.0     --------------------------
	.section	.nv.shared.reserved.0,"aw",@nobits
	.weak		__nv_reservedSMEM_offset_0_alias
	.size		__nv_reservedSMEM_offset_0_alias, 0, 64
	.other		__nv_reservedSMEM_offset_0_alias,@"STO_CUDA_RESERVED_SHARED STV_DEFAULT"
__nv_reservedSMEM_offset_0_alias:
	.zero		0
	.zero		64


//--------------------- .nv.constant0.my_kernel_kernel0 --------------------------
	.section	.nv.constant0.my_kernel_kernel0,"a",@progbits
	.sectionflags	@""
	.align	4
.nv.constant0.my_kernel_kernel0:
	.zero		928


//--------------------- SYMBOLS --------------------------

	.type		.nv.reservedSmem.offset0,@object
	.size		.nv.reservedSmem.offset0,0x4
	.type		.nv.reservedSmem.cap,@object
	.size		.nv.reservedSmem.cap,0x4
